//
// Generated by NVIDIA NVVM Compiler
//
// Compiler Build ID: CL-36424714
// Cuda compilation tools, release 13.0, V13.0.88
// Based on NVVM 20.0.0
//

.version 9.0
.target sm_100
.address_size 64

	// .globl	_Z14MPA_psi_updateP7double2PKS_PKdjjj
// _ZZ14MPA_psi_updateP7double2PKS_PKdjjjE14this_nonlinear has been demoted
// _ZZ14MPA_psi_updateP7double2PKS_PKdjjjE14this_MPA_coeff has been demoted

.visible .entry _Z14MPA_psi_updateP7double2PKS_PKdjjj(
	.param .u64 .ptr .align 1 _Z14MPA_psi_updateP7double2PKS_PKdjjj_param_0,
	.param .u64 .ptr .align 1 _Z14MPA_psi_updateP7double2PKS_PKdjjj_param_1,
	.param .u64 .ptr .align 1 _Z14MPA_psi_updateP7double2PKS_PKdjjj_param_2,
	.param .u32 _Z14MPA_psi_updateP7double2PKS_PKdjjj_param_3,
	.param .u32 _Z14MPA_psi_updateP7double2PKS_PKdjjj_param_4,
	.param .u32 _Z14MPA_psi_updateP7double2PKS_PKdjjj_param_5
)
{
	.reg .pred 	%p<19>;
	.reg .b32 	%r<159>;
	.reg .b64 	%rd<71>;
	.reg .b64 	%fd<148>;
	// demoted variable
	.shared .align 16 .b8 _ZZ14MPA_psi_updateP7double2PKS_PKdjjjE14this_nonlinear[15360];
	// demoted variable
	.shared .align 8 .b8 _ZZ14MPA_psi_updateP7double2PKS_PKdjjjE14this_MPA_coeff[6960];
	ld.param.u64 	%rd2, [_Z14MPA_psi_updateP7double2PKS_PKdjjj_param_0];
	ld.param.u64 	%rd3, [_Z14MPA_psi_updateP7double2PKS_PKdjjj_param_1];
	ld.param.u64 	%rd4, [_Z14MPA_psi_updateP7double2PKS_PKdjjj_param_2];
	ld.param.u32 	%r44, [_Z14MPA_psi_updateP7double2PKS_PKdjjj_param_3];
	ld.param.u32 	%r42, [_Z14MPA_psi_updateP7double2PKS_PKdjjj_param_4];
	ld.param.u32 	%r43, [_Z14MPA_psi_updateP7double2PKS_PKdjjj_param_5];
	cvta.to.global.u64 	%rd1, %rd4;
	cvta.to.global.u64 	%rd5, %rd3;
	mov.u32 	%r1, %tid.x;
	div.u32 	%r2, %r1, %r43;
	mul.lo.s32 	%r45, %r2, %r43;
	sub.s32 	%r46, %r1, %r45;
	mov.u32 	%r47, %ctaid.x;
	mul.lo.s32 	%r3, %r46, %r42;
	add.s32 	%r48, %r3, %r2;
	shl.b32 	%r49, %r48, 4;
	mov.u32 	%r50, _ZZ14MPA_psi_updateP7double2PKS_PKdjjjE14this_nonlinear;
	add.s32 	%r51, %r50, %r49;
	mad.lo.s32 	%r4, %r46, %r44, %r47;
	mad.lo.s32 	%r5, %r45, %r44, %r4;
	mul.wide.u32 	%rd6, %r5, 16;
	add.s64 	%rd7, %rd5, %rd6;
	ld.global.v2.f64 	{%fd25, %fd26}, [%rd7];
	st.shared.v2.f64 	[%r51], {%fd25, %fd26};
	setp.ne.s32 	%p1, %r46, 0;
	@%p1 bra 	$L__BB0_14;
	add.s32 	%r6, %r42, -1;
	setp.eq.s32 	%p2, %r6, 0;
	@%p2 bra 	$L__BB0_14;
	mul.lo.s32 	%r7, %r2, %r6;
	add.s32 	%r53, %r42, -2;
	and.b32  	%r8, %r6, 15;
	setp.lt.u32 	%p3, %r53, 15;
	mov.b32 	%r150, 0;
	@%p3 bra 	$L__BB0_5;
	and.b32  	%r150, %r6, -16;
	neg.s32 	%r147, %r150;
	mov.b32 	%r148, 0;
$L__BB0_4:
	.pragma "nounroll";
	add.s32 	%r55, %r148, %r7;
	mul.wide.u32 	%rd8, %r55, 8;
	add.s64 	%rd9, %rd1, %rd8;
	ld.global.f64 	%fd27, [%rd9];
	shl.b32 	%r56, %r55, 3;
	mov.u32 	%r57, _ZZ14MPA_psi_updateP7double2PKS_PKdjjjE14this_MPA_coeff;
	add.s32 	%r58, %r57, %r56;
	st.shared.f64 	[%r58], %fd27;
	add.s32 	%r59, %r55, 1;
	mul.wide.u32 	%rd10, %r59, 8;
	add.s64 	%rd11, %rd1, %rd10;
	ld.global.f64 	%fd28, [%rd11];
	st.shared.f64 	[%r58+8], %fd28;
	add.s32 	%r60, %r55, 2;
	mul.wide.u32 	%rd12, %r60, 8;
	add.s64 	%rd13, %rd1, %rd12;
	ld.global.f64 	%fd29, [%rd13];
	st.shared.f64 	[%r58+16], %fd29;
	add.s32 	%r61, %r55, 3;
	mul.wide.u32 	%rd14, %r61, 8;
	add.s64 	%rd15, %rd1, %rd14;
	ld.global.f64 	%fd30, [%rd15];
	st.shared.f64 	[%r58+24], %fd30;
	add.s32 	%r62, %r55, 4;
	mul.wide.u32 	%rd16, %r62, 8;
	add.s64 	%rd17, %rd1, %rd16;
	ld.global.f64 	%fd31, [%rd17];
	st.shared.f64 	[%r58+32], %fd31;
	add.s32 	%r63, %r55, 5;
	mul.wide.u32 	%rd18, %r63, 8;
	add.s64 	%rd19, %rd1, %rd18;
	ld.global.f64 	%fd32, [%rd19];
	st.shared.f64 	[%r58+40], %fd32;
	add.s32 	%r64, %r55, 6;
	mul.wide.u32 	%rd20, %r64, 8;
	add.s64 	%rd21, %rd1, %rd20;
	ld.global.f64 	%fd33, [%rd21];
	st.shared.f64 	[%r58+48], %fd33;
	add.s32 	%r65, %r55, 7;
	mul.wide.u32 	%rd22, %r65, 8;
	add.s64 	%rd23, %rd1, %rd22;
	ld.global.f64 	%fd34, [%rd23];
	st.shared.f64 	[%r58+56], %fd34;
	add.s32 	%r66, %r55, 8;
	mul.wide.u32 	%rd24, %r66, 8;
	add.s64 	%rd25, %rd1, %rd24;
	ld.global.f64 	%fd35, [%rd25];
	st.shared.f64 	[%r58+64], %fd35;
	add.s32 	%r67, %r55, 9;
	mul.wide.u32 	%rd26, %r67, 8;
	add.s64 	%rd27, %rd1, %rd26;
	ld.global.f64 	%fd36, [%rd27];
	st.shared.f64 	[%r58+72], %fd36;
	add.s32 	%r68, %r55, 10;
	mul.wide.u32 	%rd28, %r68, 8;
	add.s64 	%rd29, %rd1, %rd28;
	ld.global.f64 	%fd37, [%rd29];
	st.shared.f64 	[%r58+80], %fd37;
	add.s32 	%r69, %r55, 11;
	mul.wide.u32 	%rd30, %r69, 8;
	add.s64 	%rd31, %rd1, %rd30;
	ld.global.f64 	%fd38, [%rd31];
	st.shared.f64 	[%r58+88], %fd38;
	add.s32 	%r70, %r55, 12;
	mul.wide.u32 	%rd32, %r70, 8;
	add.s64 	%rd33, %rd1, %rd32;
	ld.global.f64 	%fd39, [%rd33];
	st.shared.f64 	[%r58+96], %fd39;
	add.s32 	%r71, %r55, 13;
	mul.wide.u32 	%rd34, %r71, 8;
	add.s64 	%rd35, %rd1, %rd34;
	ld.global.f64 	%fd40, [%rd35];
	st.shared.f64 	[%r58+104], %fd40;
	add.s32 	%r72, %r55, 14;
	mul.wide.u32 	%rd36, %r72, 8;
	add.s64 	%rd37, %rd1, %rd36;
	ld.global.f64 	%fd41, [%rd37];
	st.shared.f64 	[%r58+112], %fd41;
	add.s32 	%r73, %r55, 15;
	mul.wide.u32 	%rd38, %r73, 8;
	add.s64 	%rd39, %rd1, %rd38;
	ld.global.f64 	%fd42, [%rd39];
	st.shared.f64 	[%r58+120], %fd42;
	add.s32 	%r148, %r148, 16;
	add.s32 	%r147, %r147, 16;
	setp.ne.s32 	%p4, %r147, 0;
	@%p4 bra 	$L__BB0_4;
$L__BB0_5:
	setp.eq.s32 	%p5, %r8, 0;
	@%p5 bra 	$L__BB0_14;
	and.b32  	%r16, %r6, 7;
	setp.lt.u32 	%p6, %r8, 8;
	@%p6 bra 	$L__BB0_8;
	add.s32 	%r74, %r150, %r7;
	mul.wide.u32 	%rd40, %r74, 8;
	add.s64 	%rd41, %rd1, %rd40;
	ld.global.f64 	%fd43, [%rd41];
	shl.b32 	%r75, %r74, 3;
	mov.u32 	%r76, _ZZ14MPA_psi_updateP7double2PKS_PKdjjjE14this_MPA_coeff;
	add.s32 	%r77, %r76, %r75;
	st.shared.f64 	[%r77], %fd43;
	add.s32 	%r78, %r74, 1;
	mul.wide.u32 	%rd42, %r78, 8;
	add.s64 	%rd43, %rd1, %rd42;
	ld.global.f64 	%fd44, [%rd43];
	st.shared.f64 	[%r77+8], %fd44;
	add.s32 	%r79, %r74, 2;
	mul.wide.u32 	%rd44, %r79, 8;
	add.s64 	%rd45, %rd1, %rd44;
	ld.global.f64 	%fd45, [%rd45];
	st.shared.f64 	[%r77+16], %fd45;
	add.s32 	%r80, %r74, 3;
	mul.wide.u32 	%rd46, %r80, 8;
	add.s64 	%rd47, %rd1, %rd46;
	ld.global.f64 	%fd46, [%rd47];
	st.shared.f64 	[%r77+24], %fd46;
	add.s32 	%r81, %r74, 4;
	mul.wide.u32 	%rd48, %r81, 8;
	add.s64 	%rd49, %rd1, %rd48;
	ld.global.f64 	%fd47, [%rd49];
	st.shared.f64 	[%r77+32], %fd47;
	add.s32 	%r82, %r74, 5;
	mul.wide.u32 	%rd50, %r82, 8;
	add.s64 	%rd51, %rd1, %rd50;
	ld.global.f64 	%fd48, [%rd51];
	st.shared.f64 	[%r77+40], %fd48;
	add.s32 	%r83, %r74, 6;
	mul.wide.u32 	%rd52, %r83, 8;
	add.s64 	%rd53, %rd1, %rd52;
	ld.global.f64 	%fd49, [%rd53];
	st.shared.f64 	[%r77+48], %fd49;
	add.s32 	%r84, %r74, 7;
	mul.wide.u32 	%rd54, %r84, 8;
	add.s64 	%rd55, %rd1, %rd54;
	ld.global.f64 	%fd50, [%rd55];
	st.shared.f64 	[%r77+56], %fd50;
	add.s32 	%r150, %r150, 8;
$L__BB0_8:
	setp.eq.s32 	%p7, %r16, 0;
	@%p7 bra 	$L__BB0_14;
	and.b32  	%r19, %r6, 3;
	setp.lt.u32 	%p8, %r16, 4;
	@%p8 bra 	$L__BB0_11;
	add.s32 	%r85, %r150, %r7;
	mul.wide.u32 	%rd56, %r85, 8;
	add.s64 	%rd57, %rd1, %rd56;
	ld.global.f64 	%fd51, [%rd57];
	shl.b32 	%r86, %r85, 3;
	mov.u32 	%r87, _ZZ14MPA_psi_updateP7double2PKS_PKdjjjE14this_MPA_coeff;
	add.s32 	%r88, %r87, %r86;
	st.shared.f64 	[%r88], %fd51;
	add.s32 	%r89, %r85, 1;
	mul.wide.u32 	%rd58, %r89, 8;
	add.s64 	%rd59, %rd1, %rd58;
	ld.global.f64 	%fd52, [%rd59];
	st.shared.f64 	[%r88+8], %fd52;
	add.s32 	%r90, %r85, 2;
	mul.wide.u32 	%rd60, %r90, 8;
	add.s64 	%rd61, %rd1, %rd60;
	ld.global.f64 	%fd53, [%rd61];
	st.shared.f64 	[%r88+16], %fd53;
	add.s32 	%r91, %r85, 3;
	mul.wide.u32 	%rd62, %r91, 8;
	add.s64 	%rd63, %rd1, %rd62;
	ld.global.f64 	%fd54, [%rd63];
	st.shared.f64 	[%r88+24], %fd54;
	add.s32 	%r150, %r150, 4;
$L__BB0_11:
	setp.eq.s32 	%p9, %r19, 0;
	@%p9 bra 	$L__BB0_14;
	neg.s32 	%r152, %r19;
	mov.u32 	%r94, _ZZ14MPA_psi_updateP7double2PKS_PKdjjjE14this_MPA_coeff;
$L__BB0_13:
	.pragma "nounroll";
	add.s32 	%r92, %r150, %r7;
	mul.wide.u32 	%rd64, %r92, 8;
	add.s64 	%rd65, %rd1, %rd64;
	ld.global.f64 	%fd55, [%rd65];
	shl.b32 	%r93, %r92, 3;
	add.s32 	%r95, %r94, %r93;
	st.shared.f64 	[%r95], %fd55;
	add.s32 	%r150, %r150, 1;
	add.s32 	%r152, %r152, 1;
	setp.ne.s32 	%p10, %r152, 0;
	@%p10 bra 	$L__BB0_13;
$L__BB0_14:
	bar.sync 	0;
	setp.gt.u32 	%p11, %r43, %r1;
	@%p11 bra 	$L__BB0_27;
	add.s32 	%r27, %r42, -1;
	add.s32 	%r28, %r2, 1;
	and.b32  	%r29, %r28, 7;
	setp.lt.u32 	%p12, %r2, 7;
	mov.f64 	%fd146, 0d0000000000000000;
	mov.b32 	%r157, 0;
	mov.f64 	%fd147, %fd146;
	@%p12 bra 	$L__BB0_18;
	and.b32  	%r157, %r28, 2040;
	neg.s32 	%r154, %r157;
	shl.b32 	%r98, %r42, 3;
	add.s32 	%r32, %r98, -8;
	mov.f64 	%fd146, 0d0000000000000000;
	mov.b32 	%r155, 0;
$L__BB0_17:
	.pragma "nounroll";
	mad.lo.s32 	%r99, %r155, %r27, %r2;
	shl.b32 	%r100, %r99, 3;
	mov.u32 	%r101, _ZZ14MPA_psi_updateP7double2PKS_PKdjjjE14this_MPA_coeff;
	add.s32 	%r102, %r101, %r100;
	add.s32 	%r103, %r102, -8;
	ld.shared.f64 	%fd59, [%r102+-8];
	add.s32 	%r104, %r155, %r3;
	shl.b32 	%r105, %r104, 4;
	add.s32 	%r107, %r50, %r105;
	ld.shared.v2.f64 	{%fd60, %fd61}, [%r107];
	fma.rn.f64 	%fd62, %fd59, %fd60, %fd146;
	fma.rn.f64 	%fd63, %fd59, %fd61, %fd147;
	add.s32 	%r108, %r103, %r32;
	ld.shared.f64 	%fd64, [%r108];
	ld.shared.v2.f64 	{%fd65, %fd66}, [%r107+16];
	fma.rn.f64 	%fd67, %fd64, %fd65, %fd62;
	fma.rn.f64 	%fd68, %fd64, %fd66, %fd63;
	add.s32 	%r109, %r108, %r32;
	ld.shared.f64 	%fd69, [%r109];
	ld.shared.v2.f64 	{%fd70, %fd71}, [%r107+32];
	fma.rn.f64 	%fd72, %fd69, %fd70, %fd67;
	fma.rn.f64 	%fd73, %fd69, %fd71, %fd68;
	add.s32 	%r110, %r109, %r32;
	ld.shared.f64 	%fd74, [%r110];
	ld.shared.v2.f64 	{%fd75, %fd76}, [%r107+48];
	fma.rn.f64 	%fd77, %fd74, %fd75, %fd72;
	fma.rn.f64 	%fd78, %fd74, %fd76, %fd73;
	add.s32 	%r111, %r110, %r32;
	ld.shared.f64 	%fd79, [%r111];
	ld.shared.v2.f64 	{%fd80, %fd81}, [%r107+64];
	fma.rn.f64 	%fd82, %fd79, %fd80, %fd77;
	fma.rn.f64 	%fd83, %fd79, %fd81, %fd78;
	add.s32 	%r112, %r111, %r32;
	ld.shared.f64 	%fd84, [%r112];
	ld.shared.v2.f64 	{%fd85, %fd86}, [%r107+80];
	fma.rn.f64 	%fd87, %fd84, %fd85, %fd82;
	fma.rn.f64 	%fd88, %fd84, %fd86, %fd83;
	add.s32 	%r113, %r112, %r32;
	ld.shared.f64 	%fd89, [%r113];
	ld.shared.v2.f64 	{%fd90, %fd91}, [%r107+96];
	fma.rn.f64 	%fd92, %fd89, %fd90, %fd87;
	fma.rn.f64 	%fd93, %fd89, %fd91, %fd88;
	add.s32 	%r114, %r113, %r32;
	ld.shared.f64 	%fd94, [%r114];
	ld.shared.v2.f64 	{%fd95, %fd96}, [%r107+112];
	fma.rn.f64 	%fd146, %fd94, %fd95, %fd92;
	fma.rn.f64 	%fd147, %fd94, %fd96, %fd93;
	add.s32 	%r155, %r155, 8;
	add.s32 	%r154, %r154, 8;
	setp.ne.s32 	%p13, %r154, 0;
	@%p13 bra 	$L__BB0_17;
$L__BB0_18:
	setp.eq.s32 	%p14, %r29, 0;
	@%p14 bra 	$L__BB0_26;
	setp.lt.u32 	%p15, %r29, 4;
	@%p15 bra 	$L__BB0_21;
	mad.lo.s32 	%r115, %r157, %r27, %r2;
	shl.b32 	%r116, %r115, 3;
	mov.u32 	%r117, _ZZ14MPA_psi_updateP7double2PKS_PKdjjjE14this_MPA_coeff;
	add.s32 	%r118, %r117, %r116;
	ld.shared.f64 	%fd98, [%r118+-8];
	add.s32 	%r119, %r157, %r3;
	shl.b32 	%r120, %r119, 4;
	add.s32 	%r122, %r50, %r120;
	ld.shared.v2.f64 	{%fd99, %fd100}, [%r122];
	fma.rn.f64 	%fd101, %fd98, %fd99, %fd146;
	fma.rn.f64 	%fd102, %fd98, %fd100, %fd147;
	shl.b32 	%r123, %r27, 3;
	add.s32 	%r124, %r118, %r123;
	ld.shared.f64 	%fd103, [%r124+-8];
	ld.shared.v2.f64 	{%fd104, %fd105}, [%r122+16];
	fma.rn.f64 	%fd106, %fd103, %fd104, %fd101;
	fma.rn.f64 	%fd107, %fd103, %fd105, %fd102;
	add.s32 	%r125, %r124, %r123;
	ld.shared.f64 	%fd108, [%r125+-8];
	ld.shared.v2.f64 	{%fd109, %fd110}, [%r122+32];
	fma.rn.f64 	%fd111, %fd108, %fd109, %fd106;
	fma.rn.f64 	%fd112, %fd108, %fd110, %fd107;
	add.s32 	%r126, %r125, %r123;
	ld.shared.f64 	%fd113, [%r126+-8];
	ld.shared.v2.f64 	{%fd114, %fd115}, [%r122+48];
	fma.rn.f64 	%fd146, %fd113, %fd114, %fd111;
	fma.rn.f64 	%fd147, %fd113, %fd115, %fd112;
	add.s32 	%r157, %r157, 4;
$L__BB0_21:
	and.b32  	%r127, %r28, 3;
	setp.eq.s32 	%p16, %r127, 0;
	@%p16 bra 	$L__BB0_26;
	setp.eq.s32 	%p17, %r127, 1;
	@%p17 bra 	$L__BB0_24;
	mad.lo.s32 	%r128, %r157, %r27, %r2;
	shl.b32 	%r129, %r128, 3;
	mov.u32 	%r130, _ZZ14MPA_psi_updateP7double2PKS_PKdjjjE14this_MPA_coeff;
	add.s32 	%r131, %r130, %r129;
	ld.shared.f64 	%fd117, [%r131+-8];
	add.s32 	%r132, %r157, %r3;
	shl.b32 	%r133, %r132, 4;
	add.s32 	%r135, %r50, %r133;
	ld.shared.v2.f64 	{%fd118, %fd119}, [%r135];
	fma.rn.f64 	%fd120, %fd117, %fd118, %fd146;
	fma.rn.f64 	%fd121, %fd117, %fd119, %fd147;
	shl.b32 	%r136, %r27, 3;
	add.s32 	%r137, %r131, %r136;
	ld.shared.f64 	%fd122, [%r137+-8];
	ld.shared.v2.f64 	{%fd123, %fd124}, [%r135+16];
	fma.rn.f64 	%fd146, %fd122, %fd123, %fd120;
	fma.rn.f64 	%fd147, %fd122, %fd124, %fd121;
	add.s32 	%r157, %r157, 2;
$L__BB0_24:
	and.b32  	%r138, %r2, 1;
	setp.eq.b32 	%p18, %r138, 1;
	@%p18 bra 	$L__BB0_26;
	mad.lo.s32 	%r139, %r157, %r27, %r2;
	shl.b32 	%r140, %r139, 3;
	mov.u32 	%r141, _ZZ14MPA_psi_updateP7double2PKS_PKdjjjE14this_MPA_coeff;
	add.s32 	%r142, %r141, %r140;
	ld.shared.f64 	%fd125, [%r142+-8];
	add.s32 	%r143, %r157, %r3;
	shl.b32 	%r144, %r143, 4;
	add.s32 	%r146, %r50, %r144;
	ld.shared.v2.f64 	{%fd126, %fd127}, [%r146];
	fma.rn.f64 	%fd146, %fd125, %fd126, %fd146;
	fma.rn.f64 	%fd147, %fd125, %fd127, %fd147;
$L__BB0_26:
	cvta.to.global.u64 	%rd66, %rd2;
	mul.wide.u32 	%rd67, %r4, 16;
	add.s64 	%rd68, %rd66, %rd67;
	ld.global.v2.f64 	{%fd128, %fd129}, [%rd68];
	add.f64 	%fd130, %fd146, %fd128;
	add.s64 	%rd70, %rd66, %rd6;
	add.f64 	%fd131, %fd147, %fd129;
	st.global.v2.f64 	[%rd70], {%fd130, %fd131};
$L__BB0_27:
	ret;

}


// ===== COMPILED SASS (sm_100) =====

	.target	sm_100

	.elftype	@"ET_EXEC"


//--------------------- .note.nv.tkinfo           --------------------------
	.section	.note.nv.tkinfo,"",@"SHT_NOTE"
	.sectionflags	@"SHF_NOTE_NV_TKINFO"
	.tkinfo
        /*0018*/ 	.word	0x00000002
        /*0030*/ 	.string	""
        /*0030*/ 	.string	"ptxas"
        /*0030*/ 	.string	"Cuda compilation tools, release 13.0, V13.0.88"
        /*0030*/ 	.string	"Build cuda_13.0.r13.0/compiler.36424714_0"
        /*0030*/ 	.string	"-arch sm_100 -m 64 "



//--------------------- .note.nv.cuinfo           --------------------------
	.section	.note.nv.cuinfo,"",@"SHT_NOTE"
	.sectionflags	@"SHF_NOTE_NV_CUINFO"
        /*0018*/ 	.short	0x0002
        /*001a*/ 	.short	0x0064
        /*001c*/ 	.short	0x0082
	.zero		2


//--------------------- .nv.info                  --------------------------
	.section	.nv.info,"",@"SHT_CUDA_INFO"
	.align	4


	//----- nvinfo : EIATTR_REGCOUNT
	.align		4
        /*0000*/ 	.byte	0x04, 0x2f
        /*0002*/ 	.short	(.L_1 - .L_0)
	.align		4
.L_0:
        /*0004*/ 	.word	index@(_Z14MPA_psi_updateP7double2PKS_PKdjjj)
        /*0008*/ 	.word	0x00000020


	//----- nvinfo : EIATTR_FRAME_SIZE
	.align		4
.L_1:
        /*000c*/ 	.byte	0x04, 0x11
        /*000e*/ 	.short	(.L_3 - .L_2)
	.align		4
.L_2:
        /*0010*/ 	.word	index@(_Z14MPA_psi_updateP7double2PKS_PKdjjj)
        /*0014*/ 	.word	0x00000000


	//----- nvinfo : EIATTR_MIN_STACK_SIZE
	.align		4
.L_3:
        /*0018*/ 	.byte	0x04, 0x12
        /*001a*/ 	.short	(.L_5 - .L_4)
	.align		4
.L_4:
        /*001c*/ 	.word	index@(_Z14MPA_psi_updateP7double2PKS_PKdjjj)
        /*0020*/ 	.word	0x00000000
.L_5:


//--------------------- .nv.compat                --------------------------
	.section	.nv.compat,"",@"SHT_CUDA_COMPAT_INFO"
	.align	4
        /*0000*/ 	.byte	0x02, 0x09, 0x00, 0x00, 0x02, 0x02, 0x01, 0x00, 0x02, 0x05, 0x05, 0x00, 0x03, 0x07, 0x01, 0x01
        /*0010*/ 	.byte	0x02, 0x03, 0x00, 0x00, 0x02, 0x06, 0x01, 0x00, 0x04, 0x0b, 0x08, 0x00, 0x01, 0x00, 0x00, 0x00
        /*0020*/ 	.byte	0x00, 0x00, 0x00, 0x00


//--------------------- .nv.info._Z14MPA_psi_updateP7double2PKS_PKdjjj --------------------------
	.section	.nv.info._Z14MPA_psi_updateP7double2PKS_PKdjjj,"",@"SHT_CUDA_INFO"
	.sectionflags	@""
	.align	4


	//----- nvinfo : EIATTR_CUDA_API_VERSION
	.align		4
        /*0000*/ 	.byte	0x04, 0x37
        /*0002*/ 	.short	(.L_7 - .L_6)
.L_6:
        /*0004*/ 	.word	0x00000082


	//----- nvinfo : EIATTR_KPARAM_INFO
	.align		4
.L_7:
        /*0008*/ 	.byte	0x04, 0x17
        /*000a*/ 	.short	(.L_9 - .L_8)
.L_8:
        /*000c*/ 	.word	0x00000000
        /*0010*/ 	.short	0x0005
        /*0012*/ 	.short	0x0020
        /*0014*/ 	.byte	0x00, 0xf0, 0x11, 0x00


	//----- nvinfo : EIATTR_KPARAM_INFO
	.align		4
.L_9:
        /*0018*/ 	.byte	0x04, 0x17
        /*001a*/ 	.short	(.L_11 - .L_10)
.L_10:
        /*001c*/ 	.word	0x00000000
        /*0020*/ 	.short	0x0004
        /*0022*/ 	.short	0x001c
        /*0024*/ 	.byte	0x00, 0xf0, 0x11, 0x00


	//----- nvinfo : EIATTR_KPARAM_INFO
	.align		4
.L_11:
        /*0028*/ 	.byte	0x04, 0x17
        /*002a*/ 	.short	(.L_13 - .L_12)
.L_12:
        /*002c*/ 	.word	0x00000000
        /*0030*/ 	.short	0x0003
        /*0032*/ 	.short	0x0018
        /*0034*/ 	.byte	0x00, 0xf0, 0x11, 0x00


	//----- nvinfo : EIATTR_KPARAM_INFO
	.align		4
.L_13:
        /*0038*/ 	.byte	0x04, 0x17
        /*003a*/ 	.short	(.L_15 - .L_14)
.L_14:
        /*003c*/ 	.word	0x00000000
        /*0040*/ 	.short	0x0002
        /*0042*/ 	.short	0x0010
        /*0044*/ 	.byte	0x00, 0xf5, 0x21, 0x00


	//----- nvinfo : EIATTR_KPARAM_INFO
	.align		4
.L_15:
        /*0048*/ 	.byte	0x04, 0x17
        /*004a*/ 	.short	(.L_17 - .L_16)
.L_16:
        /*004c*/ 	.word	0x00000000
        /*0050*/ 	.short	0x0001
        /*0052*/ 	.short	0x0008
        /*0054*/ 	.byte	0x00, 0xf5, 0x21, 0x00


	//----- nvinfo : EIATTR_KPARAM_INFO
	.align		4
.L_17:
        /*0058*/ 	.byte	0x04, 0x17
        /*005a*/ 	.short	(.L_19 - .L_18)
.L_18:
        /*005c*/ 	.word	0x00000000
        /*0060*/ 	.short	0x0000
        /*0062*/ 	.short	0x0000
        /*0064*/ 	.byte	0x00, 0xf5, 0x21, 0x00


	//----- nvinfo : EIATTR_SPARSE_MMA_MASK
	.align		4
.L_19:
        /*0068*/ 	.byte	0x03, 0x50
        /*006a*/ 	.short	0x0000


	//----- nvinfo : EIATTR_MAXREG_COUNT
	.align		4
        /*006c*/ 	.byte	0x03, 0x1b
        /*006e*/ 	.short	0x00ff


	//----- nvinfo : EIATTR_NUM_BARRIERS
	.align		4
        /*0070*/ 	.byte	0x02, 0x4c
        /*0072*/ 	.byte	0x01
	.zero		1


	//----- nvinfo : EIATTR_MERCURY_ISA_VERSION
	.align		4
        /*0074*/ 	.byte	0x03, 0x5f
        /*0076*/ 	.short	0x0101


	//----- nvinfo : EIATTR_VRC_CTA_INIT_COUNT
	.align		4
        /*0078*/ 	.byte	0x02, 0x4a
	.zero		1
	.zero		1


	//----- nvinfo : EIATTR_EXIT_INSTR_OFFSETS
	.align		4
        /*007c*/ 	.byte	0x04, 0x1c
        /*007e*/ 	.short	(.L_21 - .L_20)


	//   ....[0]....
.L_20:
        /*0080*/ 	.word	0x00000d10


	//   ....[1]....
        /*0084*/ 	.word	0x00001630


	//----- nvinfo : EIATTR_CRS_STACK_SIZE
	.align		4
.L_21:
        /*0088*/ 	.byte	0x04, 0x1e
        /*008a*/ 	.short	(.L_23 - .L_22)
.L_22:
        /*008c*/ 	.word	0x00000000


	//----- nvinfo : EIATTR_CBANK_PARAM_SIZE
	.align		4
.L_23:
        /*0090*/ 	.byte	0x03, 0x19
        /*0092*/ 	.short	0x0024


	//----- nvinfo : EIATTR_PARAM_CBANK
	.align		4
        /*0094*/ 	.byte	0x04, 0x0a
        /*0096*/ 	.short	(.L_25 - .L_24)
	.align		4
.L_24:
        /*0098*/ 	.word	index@(.nv.constant0._Z14MPA_psi_updateP7double2PKS_PKdjjj)
        /*009c*/ 	.short	0x0380
        /*009e*/ 	.short	0x0024


	//----- nvinfo : EIATTR_SW_WAR
	.align		4
.L_25:
        /*00a0*/ 	.byte	0x04, 0x36
        /*00a2*/ 	.short	(.L_27 - .L_26)
.L_26:
        /*00a4*/ 	.word	0x00000008
.L_27:


//--------------------- .nv.callgraph             --------------------------
	.section	.nv.callgraph,"",@"SHT_CUDA_CALLGRAPH"
	.align	4
	.sectionentsize	8
	.align		4
        /*0000*/ 	.word	0x00000000
	.align		4
        /*0004*/ 	.word	0xffffffff
	.align		4
        /*0008*/ 	.word	0x00000000
	.align		4
        /*000c*/ 	.word	0xfffffffe
	.align		4
        /*0010*/ 	.word	0x00000000
	.align		4
        /*0014*/ 	.word	0xfffffffd
	.align		4
        /*0018*/ 	.word	0x00000000
	.align		4
        /*001c*/ 	.word	0xfffffffc


//--------------------- .text._Z14MPA_psi_updateP7double2PKS_PKdjjj --------------------------
	.section	.text._Z14MPA_psi_updateP7double2PKS_PKdjjj,"ax",@progbits
	.align	128
        .global         _Z14MPA_psi_updateP7double2PKS_PKdjjj
        .type           _Z14MPA_psi_updateP7double2PKS_PKdjjj,@function
        .size           _Z14MPA_psi_updateP7double2PKS_PKdjjj,(.L_x_17 - _Z14MPA_psi_updateP7double2PKS_PKdjjj)
        .other          _Z14MPA_psi_updateP7double2PKS_PKdjjj,@"STO_CUDA_ENTRY STV_DEFAULT"
_Z14MPA_psi_updateP7double2PKS_PKdjjj:
.text._Z14MPA_psi_updateP7double2PKS_PKdjjj:
[----:B------:R-:W-:Y:S01]  /*0000*/  LDC R1, c[0x0][0x37c] ;  /* 0x0000df00ff017b82 */ /* 0x000fe20000000800 */
[----:B------:R-:W0:Y:S01]  /*0010*/  LDCU UR15, c[0x0][0x3a0] ;  /* 0x00007400ff0f77ac */ /* 0x000e220008000800 */
[----:B------:R-:W1:Y:S06]  /*0020*/  S2R R4, SR_TID.X ;  /* 0x0000000000047919 */ /* 0x000e6c0000002100 */
[----:B------:R-:W2:Y:S01]  /*0030*/  LDC.64 R8, c[0x0][0x388] ;  /* 0x0000e200ff087b82 */ /* 0x000ea20000000a00 */
[----:B------:R-:W3:Y:S01]  /*0040*/  LDCU.64 UR16, c[0x0][0x398] ;  /* 0x00007300ff1077ac */ /* 0x000ee20008000a00 */
[----:B------:R-:W4:Y:S01]  /*0050*/  LDCU.64 UR12, c[0x0][0x358] ;  /* 0x00006b00ff0c77ac */ /* 0x000f220008000a00 */
[----:B0-----:R-:W0:Y:S01]  /*0060*/  I2F.U32.RP R0, UR15 ;  /* 0x0000000f00007d06 */ /* 0x001e220008209000 */
[----:B------:R-:W-:-:S07]  /*0070*/  ISETP.NE.U32.AND P2, PT, RZ, UR15, PT ;  /* 0x0000000fff007c0c */ /* 0x000fce000bf45070 */
[----:B0-----:R-:W0:Y:S02]  /*0080*/  MUFU.RCP R0, R0 ;  /* 0x0000000000007308 */ /* 0x001e240000001000 */
[----:B0-----:R-:W-:-:S06]  /*0090*/  IADD3 R2, PT, PT, R0, 0xffffffe, RZ ;  /* 0x0ffffffe00027810 */ /* 0x001fcc0007ffe0ff */
[----:B------:R0:W5:Y:S02]  /*00a0*/  F2I.FTZ.U32.TRUNC.NTZ R3, R2 ;  /* 0x0000000200037305 */ /* 0x000164000021f000 */
[----:B0-----:R-:W-:Y:S02]  /*00b0*/  HFMA2 R2, -RZ, RZ, 0, 0 ;  /* 0x00000000ff027431 */ /* 0x001fe400000001ff */
[----:B-----5:R-:W-:-:S04]  /*00c0*/  IMAD.MOV R5, RZ, RZ, -R3 ;  /* 0x000000ffff057224 */ /* 0x020fc800078e0a03 */
[----:B------:R-:W-:-:S04]  /*00d0*/  IMAD R5, R5, UR15, RZ ;  /* 0x0000000f05057c24 */ /* 0x000fc8000f8e02ff */
[----:B------:R-:W-:Y:S02]  /*00e0*/  IMAD.HI.U32 R3, R3, R5, R2 ;  /* 0x0000000503037227 */ /* 0x000fe400078e0002 */
[----:B------:R-:W3:Y:S04]  /*00f0*/  S2R R5, SR_CTAID.X ;  /* 0x0000000000057919 */ /* 0x000ee80000002500 */
[----:B-1----:R-:W-:-:S04]  /*0100*/  IMAD.HI.U32 R16, R3, R4, RZ ;  /* 0x0000000403107227 */ /* 0x002fc800078e00ff */
[----:B------:R-:W-:-:S04]  /*0110*/  IMAD.MOV R3, RZ, RZ, -R16 ;  /* 0x000000ffff037224 */ /* 0x000fc800078e0a10 */
[----:B------:R-:W-:-:S05]  /*0120*/  IMAD R0, R3, UR15, R4 ;  /* 0x0000000f03007c24 */ /* 0x000fca000f8e0204 */
[----:B------:R-:W-:-:S13]  /*0130*/  ISETP.GE.U32.AND P0, PT, R0, UR15, PT ;  /* 0x0000000f00007c0c */ /* 0x000fda000bf06070 */
[----:B------:R-:W-:Y:S01]  /*0140*/  @P0 IADD3 R0, PT, PT, R0, -UR15, RZ ;  /* 0x8000000f00000c10 */ /* 0x000fe2000fffe0ff */
[----:B------:R-:W-:-:S03]  /*0150*/  @P0 VIADD R16, R16, 0x1 ;  /* 0x0000000110100836 */ /* 0x000fc60000000000 */
[----:B------:R-:W-:-:S13]  /*0160*/  ISETP.GE.U32.AND P1, PT, R0, UR15, PT ;  /* 0x0000000f00007c0c */ /* 0x000fda000bf26070 */
[----:B------:R-:W-:Y:S02]  /*0170*/  @P1 IADD3 R16, PT, PT, R16, 0x1, RZ ;  /* 0x0000000110101810 */ /* 0x000fe40007ffe0ff */
[----:B------:R-:W-:-:S05]  /*0180*/  @!P2 LOP3.LUT R16, RZ, UR15, RZ, 0x33, !PT ;  /* 0x0000000fff10ac12 */ /* 0x000fca000f8e33ff */
[----:B------:R-:W-:-:S04]  /*0190*/  IMAD R3, R16, UR15, RZ ;  /* 0x0000000f10037c24 */ /* 0x000fc8000f8e02ff */
[----:B------:R-:W-:-:S04]  /*01a0*/  IMAD.IADD R0, R4, 0x1, -R3 ;  /* 0x0000000104007824 */ /* 0x000fc800078e0a03 */
[----:B---3--:R-:W-:-:S04]  /*01b0*/  IMAD R2, R0, UR16, R5 ;  /* 0x0000001000027c24 */ /* 0x008fc8000f8e0205 */
[----:B------:R-:W-:-:S04]  /*01c0*/  IMAD R3, R3, UR16, R2 ;  /* 0x0000001003037c24 */ /* 0x000fc8000f8e0202 */
[----:B--2---:R-:W-:-:S06]  /*01d0*/  IMAD.WIDE.U32 R8, R3, 0x10, R8 ;  /* 0x0000001003087825 */ /* 0x004fcc00078e0008 */
[----:B----4-:R-:W2:Y:S01]  /*01e0*/  LDG.E.128 R8, desc[UR12][R8.64] ;  /* 0x0000000c08087981 */ /* 0x010ea2000c1e1d00 */
[----:B------:R-:W0:Y:S01]  /*01f0*/  S2UR UR14, SR_CgaCtaId ;  /* 0x00000000000e79c3 */ /* 0x000e220000008800 */
[----:B------:R-:W-:Y:S01]  /*0200*/  UMOV UR7, 0x400 ;  /* 0x0000040000077882 */ /* 0x000fe20000000000 */
[----:B------:R-:W-:Y:S01]  /*0210*/  IMAD R5, R0, UR17, R16 ;  /* 0x0000001100057c24 */ /* 0x000fe2000f8e0210 */
[----:B------:R-:W-:Y:S01]  /*0220*/  UIADD3 UR9, UPT, UPT, UR17, -0x1, URZ ;  /* 0xffffffff11097890 */ /* 0x000fe2000fffe0ff */
[----:B------:R-:W-:Y:S05]  /*0230*/  BSSY.RECONVERGENT B0, `(.L_x_0) ;  /* 0x00000ab000007945 */ /* 0x000fea0003800200 */
[----:B------:R-:W-:-:S04]  /*0240*/  ISETP.NE.AND P0, PT, RZ, UR9, PT ;  /* 0x00000009ff007c0c */ /* 0x000fc8000bf05270 */
[----:B------:R-:W-:Y:S01]  /*0250*/  ISETP.NE.OR P0, PT, R0, RZ, !P0 ;  /* 0x000000ff0000720c */ /* 0x000fe20004705670 */
[----:B0-----:R-:W-:-:S06]  /*0260*/  ULEA UR8, UR14, UR7, 0x18 ;  /* 0x000000070e087291 */ /* 0x001fcc000f8ec0ff */
[----:B------:R-:W-:-:S05]  /*0270*/  LEA R5, R5, UR8, 0x4 ;  /* 0x0000000805057c11 */ /* 0x000fca000f8e20ff */
[----:B--2---:R0:W-:Y:S01]  /*0280*/  STS.128 [R5], R8 ;  /* 0x0000000805007388 */ /* 0x0041e20000000c00 */
[----:B------:R-:W-:Y:S05]  /*0290*/  @P0 BRA `(.L_x_1) ;  /* 0x0000000800900947 */ /* 0x000fea0003800000 */
[----:B------:R-:W-:Y:S01]  /*02a0*/  UIADD3 UR4, UPT, UPT, UR17, -0x2, URZ ;  /* 0xfffffffe11047890 */ /* 0x000fe2000fffe0ff */
[----:B0-----:R-:W-:Y:S01]  /*02b0*/  IMAD R5, R16, UR9, RZ ;  /* 0x0000000910057c24 */ /* 0x001fe2000f8e02ff */
[----:B------:R-:W-:Y:S02]  /*02c0*/  ULOP3.LUT UR10, UR9, 0xf, URZ, 0xc0, !UPT ;  /* 0x0000000f090a7892 */ /* 0x000fe4000f8ec0ff */
[----:B------:R-:W-:Y:S02]  /*02d0*/  UISETP.GE.U32.AND UP1, UPT, UR4, 0xf, UPT ;  /* 0x0000000f0400788c */ /* 0x000fe4000bf26070 */
[----:B------:R-:W-:Y:S01]  /*02e0*/  UISETP.NE.AND UP0, UPT, UR10, URZ, UPT ;  /* 0x000000ff0a00728c */ /* 0x000fe2000bf05270 */
[----:B------:R-:W-:-:S06]  /*02f0*/  UMOV UR4, URZ ;  /* 0x000000ff00047c82 */ /* 0x000fcc0008000000 */
[----:B------:R-:W-:Y:S05]  /*0300*/  BRA.U !UP1, `(.L_x_2) ;  /* 0x00000005092c7547 */ /* 0x000fea000b800000 */
[----:B------:R-:W-:Y:S02]  /*0310*/  UIADD3 UR5, UPT, UPT, UR7, 0x3c00, URZ ;  /* 0x00003c0007057890 */ /* 0x000fe4000fffe0ff */
[----:B------:R-:W-:Y:S02]  /*0320*/  ULOP3.LUT UR4, UR9, 0xfffffff0, URZ, 0xc0, !UPT ;  /* 0xfffffff009047892 */ /* 0x000fe4000f8ec0ff */
[----:B------:R-:W-:Y:S02]  /*0330*/  ULEA UR6, UR14, UR5, 0x18 ;  /* 0x000000050e067291 */ /* 0x000fe4000f8ec0ff */
[----:B------:R-:W-:Y:S01]  /*0340*/  UIADD3 UR11, UPT, UPT, -UR4, URZ, URZ ;  /* 0x000000ff040b7290 */ /* 0x000fe2000fffe1ff */
[----:B------:R-:W-:-:S11]  /*0350*/  UMOV UR5, URZ ;  /* 0x000000ff00057c82 */ /* 0x000fd60008000000 */
.L_x_3:
[----:B0-----:R-:W0:Y:S01]  /*0360*/  LDC.64 R24, c[0x0][0x390] ;  /* 0x0000e400ff187b82 */ /* 0x001e220000000a00 */
[----:B------:R-:W-:-:S04]  /*0370*/  IADD3 R23, PT, PT, R5, UR5, RZ ;  /* 0x0000000505177c10 */ /* 0x000fc8000fffe0ff */
[C---:B------:R-:W-:Y:S01]  /*0380*/  IADD3 R13, PT, PT, R23.reuse, 0x4, RZ ;  /* 0x00000004170d7810 */ /* 0x040fe20007ffe0ff */
[C---:B------:R-:W-:Y:S01]  /*0390*/  VIADD R7, R23.reuse, 0x1 ;  /* 0x0000000117077836 */ /* 0x040fe20000000000 */
[C---:B------:R-:W-:Y:S01]  /*03a0*/  IADD3 R19, PT, PT, R23.reuse, 0x6, RZ ;  /* 0x0000000617137810 */ /* 0x040fe20007ffe0ff */
[C---:B------:R-:W-:Y:S01]  /*03b0*/  VIADD R15, R23.reuse, 0x5 ;  /* 0x00000005170f7836 */ /* 0x040fe20000000000 */
[C---:B------:R-:W-:Y:S01]  /*03c0*/  IADD3 R9, PT, PT, R23.reuse, 0x2, RZ ;  /* 0x0000000217097810 */ /* 0x040fe20007ffe0ff */
[C---:B------:R-:W-:Y:S02]  /*03d0*/  VIADD R11, R23.reuse, 0x3 ;  /* 0x00000003170b7836 */ /* 0x040fe40000000000 */
[----:B0-----:R-:W-:-:S04]  /*03e0*/  IMAD.WIDE.U32 R20, R23, 0x8, R24 ;  /* 0x0000000817147825 */ /* 0x001fc800078e0018 */
[--C-:B------:R-:W-:Y:S02]  /*03f0*/  IMAD.WIDE.U32 R12, R13, 0x8, R24.reuse ;  /* 0x000000080d0c7825 */ /* 0x100fe400078e0018 */
[----:B------:R-:W2:Y:S02]  /*0400*/  LDG.E.64 R20, desc[UR12][R20.64] ;  /* 0x0000000c14147981 */ /* 0x000ea4000c1e1b00 */
[--C-:B------:R-:W-:Y:S02]  /*0410*/  IMAD.WIDE.U32 R18, R19, 0x8, R24.reuse ;  /* 0x0000000813127825 */ /* 0x100fe400078e0018 */
[----:B------:R-:W3:Y:S02]  /*0420*/  LDG.E.64 R12, desc[UR12][R12.64] ;  /* 0x0000000c0c0c7981 */ /* 0x000ee4000c1e1b00 */
[--C-:B------:R-:W-:Y:S02]  /*0430*/  IMAD.WIDE.U32 R6, R7, 0x8, R24.reuse ;  /* 0x0000000807067825 */ /* 0x100fe400078e0018 */
[----:B------:R-:W4:Y:S02]  /*0440*/  LDG.E.64 R18, desc[UR12][R18.64] ;  /* 0x0000000c12127981 */ /* 0x000f24000c1e1b00 */
[----:B------:R-:W-:-:S02]  /*0450*/  IMAD.WIDE.U32 R14, R15, 0x8, R24 ;  /* 0x000000080f0e7825 */ /* 0x000fc400078e0018 */
[----:B------:R-:W5:Y:S02]  /*0460*/  LDG.E.64 R6, desc[UR12][R6.64] ;  /* 0x0000000c06067981 */ /* 0x000f64000c1e1b00 */
[--C-:B------:R-:W-:Y:S02]  /*0470*/  IMAD.WIDE.U32 R8, R9, 0x8, R24.reuse ;  /* 0x0000000809087825 */ /* 0x100fe400078e0018 */
[----:B------:R-:W5:Y:S02]  /*0480*/  LDG.E.64 R14, desc[UR12][R14.64] ;  /* 0x0000000c0e0e7981 */ /* 0x000f64000c1e1b00 */
[----:B------:R-:W-:Y:S02]  /*0490*/  IMAD.WIDE.U32 R10, R11, 0x8, R24 ;  /* 0x000000080b0a7825 */ /* 0x000fe400078e0018 */
[----:B------:R-:W5:Y:S04]  /*04a0*/  LDG.E.64 R8, desc[UR12][R8.64] ;  /* 0x0000000c08087981 */ /* 0x000f68000c1e1b00 */
[----:B------:R-:W5:Y:S01]  /*04b0*/  LDG.E.64 R10, desc[UR12][R10.64] ;  /* 0x0000000c0a0a7981 */ /* 0x000f62000c1e1b00 */
[C---:B------:R-:W-:Y:S01]  /*04c0*/  LEA R17, R23.reuse, UR6, 0x3 ;  /* 0x0000000617117c11 */ /* 0x040fe2000f8e18ff */
[C---:B------:R-:W-:Y:S01]  /*04d0*/  VIADD R22, R23.reuse, 0x7 ;  /* 0x0000000717167836 */ /* 0x040fe20000000000 */
[C---:B------:R-:W-:Y:S01]  /*04e0*/  IADD3 R26, PT, PT, R23.reuse, 0x8, RZ ;  /* 0x00000008171a7810 */ /* 0x040fe20007ffe0ff */
[C---:B------:R-:W-:Y:S01]  /*04f0*/  VIADD R28, R23.reuse, 0x9 ;  /* 0x00000009171c7836 */ /* 0x040fe20000000000 */
[----:B------:R-:W-:-:S02]  /*0500*/  IADD3 R29, PT, PT, R23, 0xe, RZ ;  /* 0x0000000e171d7810 */ /* 0x000fc40007ffe0ff */
[C---:B------:R-:W-:Y:S01]  /*0510*/  IADD3 R27, PT, PT, R23.reuse, 0xf, RZ ;  /* 0x0000000f171b7810 */ /* 0x040fe20007ffe0ff */
[----:B--2---:R0:W-:Y:S04]  /*0520*/  STS.64 [R17], R20 ;  /* 0x0000001411007388 */ /* 0x0041e80000000a00 */
[----:B---3--:R1:W-:Y:S04]  /*0530*/  STS.64 [R17+0x20], R12 ;  /* 0x0000200c11007388 */ /* 0x0083e80000000a00 */
[----:B----4-:R2:W-:Y:S01]  /*0540*/  STS.64 [R17+0x30], R18 ;  /* 0x0000301211007388 */ /* 0x0105e20000000a00 */
[----:B0-----:R-:W-:-:S02]  /*0550*/  VIADD R20, R23, 0xb ;  /* 0x0000000b17147836 */ /* 0x001fc40000000000 */
[C---:B------:R-:W-:Y:S01]  /*0560*/  VIADD R21, R23.reuse, 0xd ;  /* 0x0000000d17157836 */ /* 0x040fe20000000000 */
[C---:B-1----:R-:W-:Y:S01]  /*0570*/  IADD3 R13, PT, PT, R23.reuse, 0xa, RZ ;  /* 0x0000000a170d7810 */ /* 0x042fe20007ffe0ff */
[----:B-----5:R0:W-:Y:S01]  /*0580*/  STS.64 [R17+0x8], R6 ;  /* 0x0000080611007388 */ /* 0x0201e20000000a00 */
[----:B--2---:R-:W-:-:S03]  /*0590*/  IADD3 R19, PT, PT, R23, 0xc, RZ ;  /* 0x0000000c17137810 */ /* 0x004fc60007ffe0ff */
[----:B------:R1:W-:Y:S01]  /*05a0*/  STS.64 [R17+0x28], R14 ;  /* 0x0000280e11007388 */ /* 0x0003e20000000a00 */
[----:B------:R-:W-:-:S03]  /*05b0*/  IMAD.WIDE.U32 R12, R13, 0x8, R24 ;  /* 0x000000080d0c7825 */ /* 0x000fc600078e0018 */
[----:B------:R2:W-:Y:S01]  /*05c0*/  STS.64 [R17+0x10], R8 ;  /* 0x0000100811007388 */ /* 0x0005e20000000a00 */
[----:B------:R-:W-:-:S03]  /*05d0*/  IMAD.WIDE.U32 R18, R19, 0x8, R24 ;  /* 0x0000000813127825 */ /* 0x000fc600078e0018 */
[----:B------:R3:W-:Y:S01]  /*05e0*/  STS.64 [R17+0x18], R10 ;  /* 0x0000180a11007388 */ /* 0x0007e20000000a00 */
[----:B0-----:R-:W-:-:S03]  /*05f0*/  IMAD.WIDE.U32 R6, R22, 0x8, R24 ;  /* 0x0000000816067825 */ /* 0x001fc600078e0018 */
[----:B------:R-:W4:Y:S01]  /*0600*/  LDG.E.64 R12, desc[UR12][R12.64] ;  /* 0x0000000c0c0c7981 */ /* 0x000f22000c1e1b00 */
[----:B-1----:R-:W-:-:S03]  /*0610*/  IMAD.WIDE.U32 R14, R20, 0x8, R24 ;  /* 0x00000008140e7825 */ /* 0x002fc600078e0018 */
[----:B------:R-:W5:Y:S01]  /*0620*/  LDG.E.64 R6, desc[UR12][R6.64] ;  /* 0x0000000c06067981 */ /* 0x000f62000c1e1b00 */
[----:B--2---:R-:W-:-:S03]  /*0630*/  IMAD.WIDE.U32 R8, R26, 0x8, R24 ;  /* 0x000000081a087825 */ /* 0x004fc600078e0018 */
[----:B------:R-:W2:Y:S01]  /*0640*/  LDG.E.64 R14, desc[UR12][R14.64] ;  /* 0x0000000c0e0e7981 */ /* 0x000ea2000c1e1b00 */
[----:B---3--:R-:W-:-:S03]  /*0650*/  IMAD.WIDE.U32 R10, R28, 0x8, R24 ;  /* 0x000000081c0a7825 */ /* 0x008fc600078e0018 */
[----:B------:R-:W3:Y:S01]  /*0660*/  LDG.E.64 R8, desc[UR12][R8.64] ;  /* 0x0000000c08087981 */ /* 0x000ee2000c1e1b00 */
[----:B------:R-:W-:-:S03]  /*0670*/  IMAD.WIDE.U32 R20, R21, 0x8, R24 ;  /* 0x0000000815147825 */ /* 0x000fc600078e0018 */
[----:B------:R-:W3:Y:S01]  /*0680*/  LDG.E.64 R10, desc[UR12][R10.64] ;  /* 0x0000000c0a0a7981 */ /* 0x000ee2000c1e1b00 */
[----:B------:R-:W-:-:S03]  /*0690*/  IMAD.WIDE.U32 R22, R29, 0x8, R24 ;  /* 0x000000081d167825 */ /* 0x000fc600078e0018 */
[----:B------:R-:W3:Y:S01]  /*06a0*/  LDG.E.64 R18, desc[UR12][R18.64] ;  /* 0x0000000c12127981 */ /* 0x000ee2000c1e1b00 */
[----:B------:R-:W-:-:S03]  /*06b0*/  IMAD.WIDE.U32 R24, R27, 0x8, R24 ;  /* 0x000000081b187825 */ /* 0x000fc600078e0018 */
[----:B------:R-:W3:Y:S04]  /*06c0*/  LDG.E.64 R20, desc[UR12][R20.64] ;  /* 0x0000000c14147981 */ /* 0x000ee8000c1e1b00 */
[----:B------:R-:W3:Y:S04]  /*06d0*/  LDG.E.64 R22, desc[UR12][R22.64] ;  /* 0x0000000c16167981 */ /* 0x000ee8000c1e1b00 */
[----:B------:R-:W3:Y:S01]  /*06e0*/  LDG.E.64 R24, desc[UR12][R24.64] ;  /* 0x0000000c18187981 */ /* 0x000ee2000c1e1b00 */
[----:B------:R-:W-:-:S04]  /*06f0*/  UIADD3 UR11, UPT, UPT, UR11, 0x10, URZ ;  /* 0x000000100b0b7890 */ /* 0x000fc8000fffe0ff */
[----:B------:R-:W-:Y:S02]  /*0700*/  UISETP.NE.AND UP1, UPT, UR11, URZ, UPT ;  /* 0x000000ff0b00728c */ /* 0x000fe4000bf25270 */
[----:B------:R-:W-:Y:S01]  /*0710*/  UIADD3 UR5, UPT, UPT, UR5, 0x10, URZ ;  /* 0x0000001005057890 */ /* 0x000fe2000fffe0ff */
[----:B----4-:R0:W-:Y:S04]  /*0720*/  STS.64 [R17+0x50], R12 ;  /* 0x0000500c11007388 */ /* 0x0101e80000000a00 */
[----:B-----5:R0:W-:Y:S04]  /*0730*/  STS.64 [R17+0x38], R6 ;  /* 0x0000380611007388 */ /* 0x0201e80000000a00 */
[----:B--2---:R0:W-:Y:S04]  /*0740*/  STS.64 [R17+0x58], R14 ;  /* 0x0000580e11007388 */ /* 0x0041e80000000a00 */
[----:B---3--:R0:W-:Y:S04]  /*0750*/  STS.64 [R17+0x40], R8 ;  /* 0x0000400811007388 */ /* 0x0081e80000000a00 */
[----:B------:R0:W-:Y:S04]  /*0760*/  STS.64 [R17+0x48], R10 ;  /* 0x0000480a11007388 */ /* 0x0001e80000000a00 */
[----:B------:R0:W-:Y:S04]  /*0770*/  STS.64 [R17+0x60], R18 ;  /* 0x0000601211007388 */ /* 0x0001e80000000a00 */
[----:B------:R0:W-:Y:S04]  /*0780*/  STS.64 [R17+0x68], R20 ;  /* 0x0000681411007388 */ /* 0x0001e80000000a00 */
[----:B------:R0:W-:Y:S04]  /*0790*/  STS.64 [R17+0x70], R22 ;  /* 0x0000701611007388 */ /* 0x0001e80000000a00 */
[----:B------:R0:W-:Y:S01]  /*07a0*/  STS.64 [R17+0x78], R24 ;  /* 0x0000781811007388 */ /* 0x0001e20000000a00 */
[----:B------:R-:W-:Y:S05]  /*07b0*/  BRA.U UP1, `(.L_x_3) ;  /* 0xfffffff901e87547 */ /* 0x000fea000b83ffff */
.L_x_2:
[----:B------:R-:W-:Y:S05]  /*07c0*/  BRA.U !UP0, `(.L_x_1) ;  /* 0x0000000508447547 */ /* 0x000fea000b800000 */
[----:B------:R-:W-:Y:S02]  /*07d0*/  UISETP.GE.U32.AND UP0, UPT, UR10, 0x8, UPT ;  /* 0x000000080a00788c */ /* 0x000fe4000bf06070 */
[----:B------:R-:W-:-:S04]  /*07e0*/  ULOP3.LUT UR6, UR9, 0x7, URZ, 0xc0, !UPT ;  /* 0x0000000709067892 */ /* 0x000fc8000f8ec0ff */
[----:B------:R-:W-:-:S03]  /*07f0*/  UISETP.NE.AND UP1, UPT, UR6, URZ, UPT ;  /* 0x000000ff0600728c */ /* 0x000fc6000bf25270 */
[----:B------:R-:W-:Y:S08]  /*0800*/  BRA.U !UP0, `(.L_x_4) ;  /* 0x0000000108947547 */ /* 0x000ff0000b800000 */
[----:B0-----:R-:W0:Y:S01]  /*0810*/  LDC.64 R6, c[0x0][0x390] ;  /* 0x0000e400ff067b82 */ /* 0x001e220000000a00 */
[----:B------:R-:W-:-:S04]  /*0820*/  VIADD R17, R5, UR4 ;  /* 0x0000000405117c36 */ /* 0x000fc80008000000 */
[C---:B------:R-:W-:Y:S01]  /*0830*/  VIADD R15, R17.reuse, 0x3 ;  /* 0x00000003110f7836 */ /* 0x040fe20000000000 */
[C---:B------:R-:W-:Y:S01]  /*0840*/  IADD3 R21, PT, PT, R17.reuse, 0x1, RZ ;  /* 0x0000000111157810 */ /* 0x040fe20007ffe0ff */
[C---:B------:R-:W-:Y:S01]  /*0850*/  VIADD R9, R17.reuse, 0x6 ;  /* 0x0000000611097836 */ /* 0x040fe20000000000 */
[C---:B------:R-:W-:Y:S02]  /*0860*/  IADD3 R19, PT, PT, R17.reuse, 0x2, RZ ;  /* 0x0000000211137810 */ /* 0x040fe40007ffe0ff */
[C---:B------:R-:W-:Y:S02]  /*0870*/  IADD3 R13, PT, PT, R17.reuse, 0x4, RZ ;  /* 0x00000004110d7810 */ /* 0x040fe40007ffe0ff */
[C---:B------:R-:W-:Y:S02]  /*0880*/  IADD3 R11, PT, PT, R17.reuse, 0x5, RZ ;  /* 0x00000005110b7810 */ /* 0x040fe40007ffe0ff */
[C---:B------:R-:W-:Y:S01]  /*0890*/  IADD3 R25, PT, PT, R17.reuse, 0x7, RZ ;  /* 0x0000000711197810 */ /* 0x040fe20007ffe0ff */
        /* <DEDUP_REMOVED lines=11> */
[--C-:B------:R-:W-:Y:S02]  /*0950*/  IMAD.WIDE.U32 R8, R9, 0x8, R6.reuse ;  /* 0x0000000809087825 */ /* 0x100fe400078e0006 */
[----:B------:R-:W5:Y:S02]  /*0960*/  LDG.E.64 R10, desc[UR12][R10.64] ;  /* 0x0000000c0a0a7981 */ /* 0x000f64000c1e1b00 */
[----:B------:R-:W-:-:S02]  /*0970*/  IMAD.WIDE.U32 R6, R25, 0x8, R6 ;  /* 0x0000000819067825 */ /* 0x000fc400078e0006 */
[----:B------:R-:W5:Y:S04]  /*0980*/  LDG.E.64 R8, desc[UR12][R8.64] ;  /* 0x0000000c08087981 */ /* 0x000f68000c1e1b00 */
[----:B------:R-:W5:Y:S01]  /*0990*/  LDG.E.64 R6, desc[UR12][R6.64] ;  /* 0x0000000c06067981 */ /* 0x000f62000c1e1b00 */
[----:B------:R-:W-:-:S04]  /*09a0*/  UIADD3 UR5, UPT, UPT, UR7, 0x3c00, URZ ;  /* 0x00003c0007057890 */ /* 0x000fc8000fffe0ff */
[----:B------:R-:W-:-:S06]  /*09b0*/  ULEA UR5, UR14, UR5, 0x18 ;  /* 0x000000050e057291 */ /* 0x000fcc000f8ec0ff */
[----:B------:R-:W-:Y:S01]  /*09c0*/  LEA R17, R17, UR5, 0x3 ;  /* 0x0000000511117c11 */ /* 0x000fe2000f8e18ff */
[----:B------:R-:W-:-:S04]  /*09d0*/  UIADD3 UR4, UPT, UPT, UR4, 0x8, URZ ;  /* 0x0000000804047890 */ /* 0x000fc8000fffe0ff */
[----:B--2---:R1:W-:Y:S04]  /*09e0*/  STS.64 [R17], R22 ;  /* 0x0000001611007388 */ /* 0x0043e80000000a00 */
[----:B---3--:R1:W-:Y:S04]  /*09f0*/  STS.64 [R17+0x8], R20 ;  /* 0x0000081411007388 */ /* 0x0083e80000000a00 */
[----:B----4-:R1:W-:Y:S04]  /*0a00*/  STS.64 [R17+0x10], R18 ;  /* 0x0000101211007388 */ /* 0x0103e80000000a00 */
[----:B-----5:R1:W-:Y:S04]  /*0a10*/  STS.64 [R17+0x18], R14 ;  /* 0x0000180e11007388 */ /* 0x0203e80000000a00 */
[----:B------:R1:W-:Y:S04]  /*0a20*/  STS.64 [R17+0x20], R12 ;  /* 0x0000200c11007388 */ /* 0x0003e80000000a00 */
[----:B------:R1:W-:Y:S04]  /*0a30*/  STS.64 [R17+0x28], R10 ;  /* 0x0000280a11007388 */ /* 0x0003e80000000a00 */
[----:B------:R1:W-:Y:S04]  /*0a40*/  STS.64 [R17+0x30], R8 ;  /* 0x0000300811007388 */ /* 0x0003e80000000a00 */
[----:B------:R1:W-:Y:S02]  /*0a50*/  STS.64 [R17+0x38], R6 ;  /* 0x0000380611007388 */ /* 0x0003e40000000a00 */
.L_x_4:
[----:B------:R-:W-:Y:S05]  /*0a60*/  BRA.U !UP1, `(.L_x_1) ;  /* 0x00000001099c7547 */ /* 0x000fea000b800000 */
[----:B------:R-:W-:Y:S02]  /*0a70*/  UISETP.GE.U32.AND UP0, UPT, UR6, 0x4, UPT ;  /* 0x000000040600788c */ /* 0x000fe4000bf06070 */
[----:B------:R-:W-:-:S04]  /*0a80*/  ULOP3.LUT UR5, UR9, 0x3, URZ, 0xc0, !UPT ;  /* 0x0000000309057892 */ /* 0x000fc8000f8ec0ff */
[----:B------:R-:W-:-:S03]  /*0a90*/  UISETP.NE.AND UP1, UPT, UR5, URZ, UPT ;  /* 0x000000ff0500728c */ /* 0x000fc6000bf25270 */
[----:B------:R-:W-:Y:S08]  /*0aa0*/  BRA.U !UP0, `(.L_x_5) ;  /* 0x0000000108547547 */ /* 0x000ff0000b800000 */
[----:B01----:R-:W0:Y:S01]  /*0ab0*/  LDC.64 R12, c[0x0][0x390] ;  /* 0x0000e400ff0c7b82 */ /* 0x003e220000000a00 */
[----:B------:R-:W-:-:S04]  /*0ac0*/  IADD3 R15, PT, PT, R5, UR4, RZ ;  /* 0x00000004050f7c10 */ /* 0x000fc8000fffe0ff */
[C---:B------:R-:W-:Y:S01]  /*0ad0*/  IADD3 R11, PT, PT, R15.reuse, 0x2, RZ ;  /* 0x000000020f0b7810 */ /* 0x040fe20007ffe0ff */
[C---:B------:R-:W-:Y:S01]  /*0ae0*/  VIADD R9, R15.reuse, 0x1 ;  /* 0x000000010f097836 */ /* 0x040fe20000000000 */
[C---:B------:R-:W-:Y:S01]  /*0af0*/  IADD3 R17, PT, PT, R15.reuse, 0x3, RZ ;  /* 0x000000030f117810 */ /* 0x040fe20007ffe0ff */
[----:B0-----:R-:W-:-:S04]  /*0b00*/  IMAD.WIDE.U32 R6, R15, 0x8, R12 ;  /* 0x000000080f067825 */ /* 0x001fc800078e000c */
[--C-:B------:R-:W-:Y:S02]  /*0b10*/  IMAD.WIDE.U32 R8, R9, 0x8, R12.reuse ;  /* 0x0000000809087825 */ /* 0x100fe400078e000c */
[----:B------:R-:W2:Y:S02]  /*0b20*/  LDG.E.64 R6, desc[UR12][R6.64] ;  /* 0x0000000c06067981 */ /* 0x000ea4000c1e1b00 */
[--C-:B------:R-:W-:Y:S02]  /*0b30*/  IMAD.WIDE.U32 R10, R11, 0x8, R12.reuse ;  /* 0x000000080b0a7825 */ /* 0x100fe400078e000c */
[----:B------:R-:W3:Y:S02]  /*0b40*/  LDG.E.64 R8, desc[UR12][R8.64] ;  /* 0x0000000c08087981 */ /* 0x000ee4000c1e1b00 */
[----:B------:R-:W-:Y:S02]  /*0b50*/  IMAD.WIDE.U32 R12, R17, 0x8, R12 ;  /* 0x00000008110c7825 */ /* 0x000fe400078e000c */
[----:B------:R-:W4:Y:S04]  /*0b60*/  LDG.E.64 R10, desc[UR12][R10.64] ;  /* 0x0000000c0a0a7981 */ /* 0x000f28000c1e1b00 */
        /* <DEDUP_REMOVED lines=8> */
[----:B-----5:R2:W-:Y:S02]  /*0bf0*/  STS.64 [R15+0x18], R12 ;  /* 0x0000180c0f007388 */ /* 0x0205e40000000a00 */
.L_x_5:
[----:B------:R-:W-:Y:S05]  /*0c00*/  BRA.U !UP1, `(.L_x_1) ;  /* 0x0000000109347547 */ /* 0x000fea000b800000 */
[----:B012---:R-:W0:Y:S01]  /*0c10*/  LDC.64 R8, c[0x0][0x390] ;  /* 0x0000e400ff087b82 */ /* 0x007e220000000a00 */
[----:B------:R-:W-:Y:S02]  /*0c20*/  UIADD3 UR6, UPT, UPT, UR7, 0x3c00, URZ ;  /* 0x00003c0007067890 */ /* 0x000fe4000fffe0ff */
[----:B------:R-:W-:Y:S02]  /*0c30*/  UIADD3 UR5, UPT, UPT, -UR5, URZ, URZ ;  /* 0x000000ff05057290 */ /* 0x000fe4000fffe1ff */
[----:B------:R-:W-:-:S12]  /*0c40*/  ULEA UR6, UR14, UR6, 0x18 ;  /* 0x000000060e067291 */ /* 0x000fd8000f8ec0ff */
.L_x_6:
[----:B---3--:R-:W-:-:S04]  /*0c50*/  VIADD R11, R5, UR4 ;  /* 0x00000004050b7c36 */ /* 0x008fc80008000000 */
[----:B0-----:R-:W-:-:S06]  /*0c60*/  IMAD.WIDE.U32 R6, R11, 0x8, R8 ;  /* 0x000000080b067825 */ /* 0x001fcc00078e0008 */
[----:B------:R-:W2:Y:S01]  /*0c70*/  LDG.E.64 R6, desc[UR12][R6.64] ;  /* 0x0000000c06067981 */ /* 0x000ea2000c1e1b00 */
[----:B------:R-:W-:Y:S01]  /*0c80*/  LEA R11, R11, UR6, 0x3 ;  /* 0x000000060b0b7c11 */ /* 0x000fe2000f8e18ff */
[----:B------:R-:W-:Y:S02]  /*0c90*/  UIADD3 UR5, UPT, UPT, UR5, 0x1, URZ ;  /* 0x0000000105057890 */ /* 0x000fe4000fffe0ff */
[----:B------:R-:W-:Y:S02]  /*0ca0*/  UIADD3 UR4, UPT, UPT, UR4, 0x1, URZ ;  /* 0x0000000104047890 */ /* 0x000fe4000fffe0ff */
[----:B------:R-:W-:Y:S01]  /*0cb0*/  UISETP.NE.AND UP0, UPT, UR5, URZ, UPT ;  /* 0x000000ff0500728c */ /* 0x000fe2000bf05270 */
[----:B--2---:R3:W-:Y:S08]  /*0cc0*/  STS.64 [R11], R6 ;  /* 0x000000060b007388 */ /* 0x0047f00000000a00 */
[----:B------:R-:W-:Y:S05]  /*0cd0*/  BRA.U UP0, `(.L_x_6) ;  /* 0xfffffffd00dc7547 */ /* 0x000fea000b83ffff */
.L_x_1:
[----:B------:R-:W-:Y:S05]  /*0ce0*/  BSYNC.RECONVERGENT B0 ;  /* 0x0000000000007941 */ /* 0x000fea0003800200 */
.L_x_0:
[----:B------:R-:W-:Y:S01]  /*0cf0*/  BAR.SYNC.DEFER_BLOCKING 0x0 ;  /* 0x0000000000007b1d */ /* 0x000fe20000010000 */
[----:B------:R-:W-:-:S13]  /*0d00*/  ISETP.GE.U32.AND P0, PT, R4, UR15, PT ;  /* 0x0000000f04007c0c */ /* 0x000fda000bf06070 */
[----:B------:R-:W-:Y:S05]  /*0d10*/  @!P0 EXIT ;  /* 0x000000000000894d */ /* 0x000fea0003800000 */
[C---:B------:R-:W-:Y:S01]  /*0d20*/  ISETP.GE.U32.AND P0, PT, R16.reuse, 0x7, PT ;  /* 0x000000071000780c */ /* 0x040fe20003f06070 */
[----:B------:R-:W-:Y:S01]  /*0d30*/  BSSY.RECONVERGENT B0, `(.L_x_7) ;  /* 0x0000040000007945 */ /* 0x000fe20003800200 */
[----:B01----:R-:W-:Y:S01]  /*0d40*/  IADD3 R19, PT, PT, R16, 0x1, RZ ;  /* 0x0000000110137810 */ /* 0x003fe20007ffe0ff */
[----:B------:R-:W-:Y:S01]  /*0d50*/  HFMA2 R17, -RZ, RZ, 0, 0 ;  /* 0x00000000ff117431 */ /* 0x000fe200000001ff */
[----:B------:R-:W-:Y:S02]  /*0d60*/  CS2R R22, SRZ ;  /* 0x0000000000167805 */ /* 0x000fe4000001ff00 */
[----:B------:R-:W-:Y:S02]  /*0d70*/  CS2R R24, SRZ ;  /* 0x0000000000187805 */ /* 0x000fe4000001ff00 */
[----:B------:R-:W-:-:S04]  /*0d80*/  LOP3.LUT R18, R19, 0x7, RZ, 0xc0, !PT ;  /* 0x0000000713127812 */ /* 0x000fc800078ec0ff */
[----:B------:R-:W-:Y:S01]  /*0d90*/  ISETP.NE.AND P1, PT, R18, RZ, PT ;  /* 0x000000ff1200720c */ /* 0x000fe20003f25270 */
[----:B------:R-:W-:-:S12]  /*0da0*/  @!P0 BRA `(.L_x_8) ;  /* 0x0000000000e08947 */ /* 0x000fd80003800000 */
[----:B------:R-:W-:Y:S01]  /*0db0*/  UIADD3 UR4, UPT, UPT, UR7, 0x3c00, URZ ;  /* 0x00003c0007047890 */ /* 0x000fe2000fffe0ff */
[----:B--2---:R-:W-:Y:S01]  /*0dc0*/  IMAD.U32 R15, RZ, RZ, UR17 ;  /* 0x00000011ff0f7e24 */ /* 0x004fe2000f8e00ff */
[----:B------:R-:W-:Y:S02]  /*0dd0*/  LOP3.LUT R17, R19, 0x7f8, RZ, 0xc0, !PT ;  /* 0x000007f813117812 */ /* 0x000fe400078ec0ff */
[----:B------:R-:W-:Y:S02]  /*0de0*/  CS2R R22, SRZ ;  /* 0x0000000000167805 */ /* 0x000fe4000001ff00 */
[----:B------:R-:W-:Y:S02]  /*0df0*/  MOV R12, UR14 ;  /* 0x0000000e000c7c02 */ /* 0x000fe40008000f00 */
[----:B------:R-:W-:Y:S01]  /*0e00*/  MOV R13, RZ ;  /* 0x000000ff000d7202 */ /* 0x000fe20000000f00 */
[----:B------:R-:W-:Y:S01]  /*0e10*/  IMAD.MOV R14, RZ, RZ, -R17 ;  /* 0x000000ffff0e7224 */ /* 0x000fe200078e0a11 */
[----:B------:R-:W-:-:S02]  /*0e20*/  LEA R15, R15, 0xfffffff8, 0x3 ;  /* 0xfffffff80f0f7811 */ /* 0x000fc400078e18ff */
[----:B------:R-:W-:-:S07]  /*0e30*/  LEA R12, R12, UR4, 0x18 ;  /* 0x000000040c0c7c11 */ /* 0x000fce000f8ec0ff */
.L_x_9:
[C---:B------:R-:W-:Y:S02]  /*0e40*/  IMAD R5, R13.reuse, UR9, R16 ;  /* 0x000000090d057c24 */ /* 0x040fe4000f8e0210 */
[----:B------:R-:W-:Y:S01]  /*0e50*/  IMAD R20, R0, UR17, R13 ;  /* 0x0000001100147c24 */ /* 0x000fe2000f8e020d */
[----:B------:R-:W-:Y:S01]  /*0e60*/  IADD3 R13, PT, PT, R13, 0x8, RZ ;  /* 0x000000080d0d7810 */ /* 0x000fe20007ffe0ff */
[----:B------:R-:W-:Y:S01]  /*0e70*/  VIADD R14, R14, 0x8 ;  /* 0x000000080e0e7836 */ /* 0x000fe20000000000 */
[----:B------:R-:W-:Y:S02]  /*0e80*/  LEA R26, R5, R12, 0x3 ;  /* 0x0000000c051a7211 */ /* 0x000fe400078e18ff */
[----:B------:R-:W-:Y:S02]  /*0e90*/  LEA R20, R20, UR8, 0x4 ;  /* 0x0000000814147c11 */ /* 0x000fe4000f8e20ff */
[----:B------:R-:W-:Y:S01]  /*0ea0*/  IADD3 R28, PT, PT, R15, R26, RZ ;  /* 0x0000001a0f1c7210 */ /* 0x000fe20007ffe0ff */
[----:B---3--:R-:W-:Y:S01]  /*0eb0*/  LDS.64 R10, [R26+-0x8] ;  /* 0xfffff8001a0a7984 */ /* 0x008fe20000000a00 */
[----:B------:R-:W-:-:S03]  /*0ec0*/  ISETP.NE.AND P0, PT, R14, RZ, PT ;  /* 0x000000ff0e00720c */ /* 0x000fc60003f05270 */
[----:B------:R-:W0:Y:S02]  /*0ed0*/  LDS.128 R4, [R20] ;  /* 0x0000000014047984 */ /* 0x000e240000000c00 */
[C---:B0-----:R-:W-:Y:S02]  /*0ee0*/  DFMA R8, R10.reuse, R4, R22 ;  /* 0x000000040a08722b */ /* 0x041fe40000000016 */
[----:B------:R-:W-:Y:S01]  /*0ef0*/  DFMA R10, R10, R6, R24 ;  /* 0x000000060a0a722b */ /* 0x000fe20000000018 */
[----:B------:R0:W-:Y:S01]  /*0f00*/  LDS.64 R22, [R28+-0x8] ;  /* 0xfffff8001c167984 */ /* 0x0001e20000000a00 */
[----:B------:R-:W-:-:S03]  /*0f10*/  IMAD.IADD R24, R15, 0x1, R28 ;  /* 0x000000010f187824 */ /* 0x000fc600078e021c */
[----:B------:R-:W1:Y:S02]  /*0f20*/  LDS.128 R4, [R20+0x10] ;  /* 0x0000100014047984 */ /* 0x000e640000000c00 */
[----:B------:R-:W-:-:S04]  /*0f30*/  IADD3 R26, PT, PT, R15, R24, RZ ;  /* 0x000000180f1a7210 */ /* 0x000fc80007ffe0ff */
[----:B------:R-:W-:-:S05]  /*0f40*/  IADD3 R21, PT, PT, R15, R26, RZ ;  /* 0x0000001a0f157210 */ /* 0x000fca0007ffe0ff */
[----:B0-----:R-:W-:Y:S01]  /*0f50*/  IMAD.IADD R28, R15, 0x1, R21 ;  /* 0x000000010f1c7824 */ /* 0x001fe200078e0215 */
[C---:B-1----:R-:W-:Y:S02]  /*0f60*/  DFMA R8, R22.reuse, R4, R8 ;  /* 0x000000041608722b */ /* 0x042fe40000000008 */
[----:B------:R-:W-:Y:S01]  /*0f70*/  DFMA R22, R22, R6, R10 ;  /* 0x000000061616722b */ /* 0x000fe2000000000a */
[----:B------:R-:W-:Y:S04]  /*0f80*/  LDS.128 R4, [R20+0x20] ;  /* 0x0000200014047984 */ /* 0x000fe80000000c00 */
[----:B------:R-:W0:Y:S04]  /*0f90*/  LDS.64 R10, [R24+-0x8] ;  /* 0xfffff800180a7984 */ /* 0x000e280000000a00 */
[----:B------:R-:W-:Y:S01]  /*0fa0*/  LDS.64 R24, [R28+-0x8] ;  /* 0xfffff8001c187984 */ /* 0x000fe20000000a00 */
[----:B0-----:R-:W-:-:S02]  /*0fb0*/  DFMA R8, R10, R4, R8 ;  /* 0x000000040a08722b */ /* 0x001fc40000000008 */
[----:B------:R-:W-:Y:S01]  /*0fc0*/  DFMA R10, R10, R6, R22 ;  /* 0x000000060a0a722b */ /* 0x000fe20000000016 */
[----:B------:R-:W-:Y:S04]  /*0fd0*/  LDS.128 R4, [R20+0x30] ;  /* 0x0000300014047984 */ /* 0x000fe80000000c00 */
[----:B------:R0:W1:Y:S02]  /*0fe0*/  LDS.64 R22, [R26+-0x8] ;  /* 0xfffff8001a167984 */ /* 0x0000640000000a00 */
[C---:B0-----:R-:W-:Y:S01]  /*0ff0*/  IADD3 R26, PT, PT, R15.reuse, R28, RZ ;  /* 0x0000001c0f1a7210 */ /* 0x041fe20007ffe0ff */
[C---:B-1----:R-:W-:Y:S02]  /*1000*/  DFMA R8, R22.reuse, R4, R8 ;  /* 0x000000041608722b */ /* 0x042fe40000000008 */
[----:B------:R-:W-:Y:S01]  /*1010*/  DFMA R22, R22, R6, R10 ;  /* 0x000000061616722b */ /* 0x000fe2000000000a */
[----:B------:R-:W-:Y:S04]  /*1020*/  LDS.128 R4, [R20+0x40] ;  /* 0x0000400014047984 */ /* 0x000fe80000000c00 */
[----:B------:R0:W1:Y:S02]  /*1030*/  LDS.64 R10, [R21+-0x8] ;  /* 0xfffff800150a7984 */ /* 0x0000640000000a00 */
[----:B0-----:R-:W-:Y:S01]  /*1040*/  IADD3 R21, PT, PT, R15, R26, RZ ;  /* 0x0000001a0f157210 */ /* 0x001fe20007ffe0ff */
[----:B-1----:R-:W-:-:S02]  /*1050*/  DFMA R8, R10, R4, R8 ;  /* 0x000000040a08722b */ /* 0x002fc40000000008 */
[----:B------:R-:W-:Y:S01]  /*1060*/  DFMA R10, R10, R6, R22 ;  /* 0x000000060a0a722b */ /* 0x000fe20000000016 */
[----:B------:R-:W0:Y:S04]  /*1070*/  LDS.128 R4, [R20+0x50] ;  /* 0x0000500014047984 */ /* 0x000e280000000c00 */
[----:B------:R-:W-:Y:S01]  /*1080*/  LDS.64 R22, [R26+-0x8] ;  /* 0xfffff8001a167984 */ /* 0x000fe20000000a00 */
[C---:B0-----:R-:W-:Y:S02]  /*1090*/  DFMA R8, R24.reuse, R4, R8 ;  /* 0x000000041808722b */ /* 0x041fe40000000008 */
[----:B------:R-:W-:Y:S01]  /*10a0*/  DFMA R24, R24, R6, R10 ;  /* 0x000000061818722b */ /* 0x000fe2000000000a */
[----:B------:R-:W0:Y:S05]  /*10b0*/  LDS.128 R4, [R20+0x60] ;  /* 0x0000600014047984 */ /* 0x000e2a0000000c00 */
[----:B0-----:R-:W-:-:S02]  /*10c0*/  DFMA R26, R22, R4, R8 ;  /* 0x00000004161a722b */ /* 0x001fc40000000008 */
[----:B------:R-:W-:Y:S01]  /*10d0*/  LDS.128 R8, [R20+0x70] ;  /* 0x0000700014087984 */ /* 0x000fe20000000c00 */
[----:B------:R-:W-:-:S03]  /*10e0*/  DFMA R24, R22, R6, R24 ;  /* 0x000000061618722b */ /* 0x000fc60000000018 */
[----:B------:R-:W0:Y:S02]  /*10f0*/  LDS.64 R4, [R21+-0x8] ;  /* 0xfffff80015047984 */ /* 0x000e240000000a00 */
[----:B0-----:R-:W-:-:S03]  /*1100*/  DFMA R22, R4, R8, R26 ;  /* 0x000000080416722b */ /* 0x001fc6000000001a */
[----:B------:R-:W-:Y:S01]  /*1110*/  DFMA R24, R4, R10, R24 ;  /* 0x0000000a0418722b */ /* 0x000fe20000000018 */
[----:B------:R-:W-:Y:S10]  /*1120*/  @P0 BRA `(.L_x_9) ;  /* 0xfffffffc00440947 */ /* 0x000ff4000383ffff */
.L_x_8:
[----:B------:R-:W-:Y:S05]  /*1130*/  BSYNC.RECONVERGENT B0 ;  /* 0x0000000000007941 */ /* 0x000fea0003800200 */
.L_x_7:
[----:B------:R-:W-:Y:S04]  /*1140*/  BSSY.RECONVERGENT B0, `(.L_x_10) ;  /* 0x0000047000007945 */ /* 0x000fe80003800200 */
[----:B------:R-:W-:Y:S05]  /*1150*/  @!P1 BRA `(.L_x_11) ;  /* 0x0000000400149947 */ /* 0x000fea0003800000 */
[----:B------:R-:W-:Y:S01]  /*1160*/  ISETP.GE.U32.AND P0, PT, R18, 0x4, PT ;  /* 0x000000041200780c */ /* 0x000fe20003f06070 */
[----:B------:R-:W-:Y:S01]  /*1170*/  BSSY.RECONVERGENT B1, `(.L_x_12) ;  /* 0x0000020000017945 */ /* 0x000fe20003800200 */
[----:B------:R-:W-:-:S11]  /*1180*/  LOP3.LUT P1, R20, R19, 0x3, RZ, 0xc0, !PT ;  /* 0x0000000313147812 */ /* 0x000fd6000782c0ff */
[----:B------:R-:W-:Y:S05]  /*1190*/  @!P0 BRA `(.L_x_13) ;  /* 0x0000000000748947 */ /* 0x000fea0003800000 */
[----:B------:R-:W-:Y:S01]  /*11a0*/  UIADD3 UR4, UPT, UPT, UR7, 0x3c00, URZ ;  /* 0x00003c0007047890 */ /* 0x000fe2000fffe0ff */
[----:B------:R-:W-:Y:S01]  /*11b0*/  IMAD R21, R0, UR17, R17 ;  /* 0x0000001100157c24 */ /* 0x000fe2000f8e0211 */
[----:B------:R-:W-:Y:S01]  /*11c0*/  MOV R26, UR9 ;  /* 0x00000009001a7c02 */ /* 0x000fe20008000f00 */
[----:B------:R-:W-:Y:S01]  /*11d0*/  IMAD R4, R17, UR9, R16 ;  /* 0x0000000911047c24 */ /* 0x000fe2000f8e0210 */
[----:B------:R-:W-:Y:S01]  /*11e0*/  ULEA UR4, UR14, UR4, 0x18 ;  /* 0x000000040e047291 */ /* 0x000fe2000f8ec0ff */
[----:B--2---:R-:W-:Y:S02]  /*11f0*/  MOV R13, UR9 ;  /* 0x00000009000d7c02 */ /* 0x004fe40008000f00 */
[----:B------:R-:W-:Y:S02]  /*1200*/  LEA R21, R21, UR8, 0x4 ;  /* 0x0000000815157c11 */ /* 0x000fe4000f8e20ff */
[----:B------:R-:W-:Y:S02]  /*1210*/  IADD3 R17, PT, PT, R17, 0x4, RZ ;  /* 0x0000000411117810 */ /* 0x000fe40007ffe0ff */
[----:B------:R-:W-:Y:S01]  /*1220*/  LEA R27, R4, UR4, 0x3 ;  /* 0x00000004041b7c11 */ /* 0x000fe2000f8e18ff */
[----:B---3--:R-:W-:Y:S04]  /*1230*/  LDS.128 R8, [R21] ;  /* 0x0000000015087984 */ /* 0x008fe80000000c00 */
[----:B------:R-:W0:Y:S01]  /*1240*/  LDS.64 R14, [R27+-0x8] ;  /* 0xfffff8001b0e7984 */ /* 0x000e220000000a00 */
[----:B------:R-:W-:-:S03]  /*1250*/  IMAD R26, R26, 0x8, R27 ;  /* 0x000000081a1a7824 */ /* 0x000fc600078e021b */
[----:B------:R-:W-:Y:S04]  /*1260*/  LDS.128 R4, [R21+0x10] ;  /* 0x0000100015047984 */ /* 0x000fe80000000c00 */
[----:B------:R1:W2:Y:S02]  /*1270*/  LDS.64 R18, [R26+-0x8] ;  /* 0xfffff8001a127984 */ /* 0x0002a40000000a00 */
[----:B-1----:R-:W-:Y:S01]  /*1280*/  LEA R26, R13, R26, 0x3 ;  /* 0x0000001a0d1a7211 */ /* 0x002fe200078e18ff */
[C---:B0-----:R-:W-:Y:S02]  /*1290*/  DFMA R12, R14.reuse, R8, R22 ;  /* 0x000000080e0c722b */ /* 0x041fe40000000016 */
[----:B------:R-:W-:Y:S02]  /*12a0*/  DFMA R24, R14, R10, R24 ;  /* 0x0000000a0e18722b */ /* 0x000fe40000000018 */
[----:B------:R-:W-:Y:S01]  /*12b0*/  LDS.64 R22, [R26+-0x8] ;  /* 0xfffff8001a167984 */ /* 0x000fe20000000a00 */
[----:B------:R-:W-:-:S03]  /*12c0*/  IMAD.U32 R15, RZ, RZ, UR9 ;  /* 0x00000009ff0f7e24 */ /* 0x000fc6000f8e00ff */
[----:B------:R-:W0:Y:S01]  /*12d0*/  LDS.128 R8, [R21+0x20] ;  /* 0x0000200015087984 */ /* 0x000e220000000c00 */
[C---:B--2---:R-:W-:Y:S01]  /*12e0*/  DFMA R28, R18.reuse, R4, R12 ;  /* 0x00000004121c722b */ /* 0x044fe2000000000c */
[----:B------:R-:W-:Y:S01]  /*12f0*/  LEA R27, R15, R26, 0x3 ;  /* 0x0000001a0f1b7211 */ /* 0x000fe200078e18ff */
[----:B------:R-:W-:Y:S01]  /*1300*/  DFMA R6, R18, R6, R24 ;  /* 0x000000061206722b */ /* 0x000fe20000000018 */
[----:B------:R-:W-:Y:S04]  /*1310*/  LDS.128 R12, [R21+0x30] ;  /* 0x00003000150c7984 */ /* 0x000fe80000000c00 */
[----:B------:R-:W1:Y:S01]  /*1320*/  LDS.64 R4, [R27+-0x8] ;  /* 0xfffff8001b047984 */ /* 0x000e620000000a00 */
[C---:B0-----:R-:W-:Y:S02]  /*1330*/  DFMA R8, R22.reuse, R8, R28 ;  /* 0x000000081608722b */ /* 0x041fe4000000001c */
[----:B------:R-:W-:-:S06]  /*1340*/  DFMA R6, R22, R10, R6 ;  /* 0x0000000a1606722b */ /* 0x000fcc0000000006 */
[C---:B-1----:R-:W-:Y:S02]  /*1350*/  DFMA R22, R4.reuse, R12, R8 ;  /* 0x0000000c0416722b */ /* 0x042fe40000000008 */
[----:B------:R-:W-:-:S11]  /*1360*/  DFMA R24, R4, R14, R6 ;  /* 0x0000000e0418722b */ /* 0x000fd60000000006 */
.L_x_13:
[----:B------:R-:W-:Y:S05]  /*1370*/  BSYNC.RECONVERGENT B1 ;  /* 0x0000000000017941 */ /* 0x000fea0003800200 */
.L_x_12:
[----:B------:R-:W-:Y:S05]  /*1380*/  @!P1 BRA `(.L_x_11) ;  /* 0x0000000000889947 */ /* 0x000fea0003800000 */
[----:B------:R-:W-:Y:S01]  /*1390*/  ISETP.NE.AND P0, PT, R20, 0x1, PT ;  /* 0x000000011400780c */ /* 0x000fe20003f05270 */
[----:B------:R-:W-:Y:S01]  /*13a0*/  BSSY.RECONVERGENT B1, `(.L_x_14) ;  /* 0x0000015000017945 */ /* 0x000fe20003800200 */
[----:B------:R-:W-:-:S04]  /*13b0*/  LOP3.LUT R4, R16, 0x1, RZ, 0xc0, !PT ;  /* 0x0000000110047812 */ /* 0x000fc800078ec0ff */
[----:B------:R-:W-:-:S07]  /*13c0*/  ISETP.NE.U32.AND P1, PT, R4, 0x1, PT ;  /* 0x000000010400780c */ /* 0x000fce0003f25070 */
[----:B------:R-:W-:Y:S06]  /*13d0*/  @!P0 BRA `(.L_x_15) ;  /* 0x0000000000448947 */ /* 0x000fec0003800000 */
[----:B------:R-:W-:Y:S01]  /*13e0*/  UIADD3 UR4, UPT, UPT, UR7, 0x3c00, URZ ;  /* 0x00003c0007047890 */ /* 0x000fe2000fffe0ff */
[----:B------:R-:W-:Y:S02]  /*13f0*/  IMAD R5, R0, UR17, R17 ;  /* 0x0000001100057c24 */ /* 0x000fe4000f8e0211 */
[----:B------:R-:W-:Y:S01]  /*1400*/  IMAD R4, R17, UR9, R16 ;  /* 0x0000000911047c24 */ /* 0x000fe2000f8e0210 */
[----:B------:R-:W-:Y:S01]  /*1410*/  ULEA UR4, UR14, UR4, 0x18 ;  /* 0x000000040e047291 */ /* 0x000fe2000f8ec0ff */
[----:B--2---:R-:W-:Y:S01]  /*1420*/  IMAD.U32 R9, RZ, RZ, UR9 ;  /* 0x00000009ff097e24 */ /* 0x004fe2000f8e00ff */
[----:B------:R-:W-:Y:S02]  /*1430*/  LEA R19, R5, UR8, 0x4 ;  /* 0x0000000805137c11 */ /* 0x000fe4000f8e20ff */
[----:B------:R-:W-:Y:S02]  /*1440*/  IADD3 R17, PT, PT, R17, 0x2, RZ ;  /* 0x0000000211117810 */ /* 0x000fe40007ffe0ff */
[----:B------:R-:W-:-:S02]  /*1450*/  LEA R18, R4, UR4, 0x3 ;  /* 0x0000000404127c11 */ /* 0x000fc4000f8e18ff */
[----:B---3--:R-:W-:Y:S02]  /*1460*/  LDS.128 R4, [R19] ;  /* 0x0000000013047984 */ /* 0x008fe40000000c00 */
[----:B------:R-:W-:Y:S02]  /*1470*/  LEA R12, R9, R18, 0x3 ;  /* 0x00000012090c7211 */ /* 0x000fe400078e18ff */
[----:B------:R-:W0:Y:S04]  /*1480*/  LDS.64 R14, [R18+-0x8] ;  /* 0xfffff800120e7984 */ /* 0x000e280000000a00 */
[----:B------:R-:W-:Y:S04]  /*1490*/  LDS.128 R8, [R19+0x10] ;  /* 0x0000100013087984 */ /* 0x000fe80000000c00 */
[----:B------:R-:W1:Y:S01]  /*14a0*/  LDS.64 R12, [R12+-0x8] ;  /* 0xfffff8000c0c7984 */ /* 0x000e620000000a00 */
[----:B0-----:R-:W-:-:S02]  /*14b0*/  DFMA R4, R14, R4, R22 ;  /* 0x000000040e04722b */ /* 0x001fc40000000016 */
[----:B------:R-:W-:-:S06]  /*14c0*/  DFMA R6, R14, R6, R24 ;  /* 0x000000060e06722b */ /* 0x000fcc0000000018 */
[C---:B-1----:R-:W-:Y:S02]  /*14d0*/  DFMA R22, R12.reuse, R8, R4 ;  /* 0x000000080c16722b */ /* 0x042fe40000000004 */
[----:B------:R-:W-:-:S11]  /*14e0*/  DFMA R24, R12, R10, R6 ;  /* 0x0000000a0c18722b */ /* 0x000fd60000000006 */
.L_x_15:
[----:B------:R-:W-:Y:S05]  /*14f0*/  BSYNC.RECONVERGENT B1 ;  /* 0x0000000000017941 */ /* 0x000fea0003800200 */
.L_x_14:
[----:B------:R-:W-:Y:S05]  /*1500*/  @!P1 BRA `(.L_x_11) ;  /* 0x0000000000289947 */ /* 0x000fea0003800000 */
[----:B------:R-:W-:Y:S01]  /*1510*/  UIADD3 UR4, UPT, UPT, UR7, 0x3c00, URZ ;  /* 0x00003c0007047890 */ /* 0x000fe2000fffe0ff */
[----:B------:R-:W-:Y:S02]  /*1520*/  IMAD R16, R17, UR9, R16 ;  /* 0x0000000911107c24 */ /* 0x000fe4000f8e0210 */
[----:B------:R-:W-:Y:S01]  /*1530*/  IMAD R0, R0, UR17, R17 ;  /* 0x0000001100007c24 */ /* 0x000fe2000f8e0211 */
[----:B------:R-:W-:-:S04]  /*1540*/  ULEA UR4, UR14, UR4, 0x18 ;  /* 0x000000040e047291 */ /* 0x000fc8000f8ec0ff */
[----:B------:R-:W-:Y:S02]  /*1550*/  LEA R0, R0, UR8, 0x4 ;  /* 0x0000000800007c11 */ /* 0x000fe4000f8e20ff */
[----:B--2---:R-:W-:-:S03]  /*1560*/  LEA R8, R16, UR4, 0x3 ;  /* 0x0000000410087c11 */ /* 0x004fc6000f8e18ff */
[----:B---3--:R-:W-:Y:S04]  /*1570*/  LDS.128 R4, [R0] ;  /* 0x0000000000047984 */ /* 0x008fe80000000c00 */
[----:B------:R-:W0:Y:S02]  /*1580*/  LDS.64 R8, [R8+-0x8] ;  /* 0xfffff80008087984 */ /* 0x000e240000000a00 */
[C---:B0-----:R-:W-:Y:S02]  /*1590*/  DFMA R22, R8.reuse, R4, R22 ;  /* 0x000000040816722b */ /* 0x041fe40000000016 */
[----:B------:R-:W-:-:S11]  /*15a0*/  DFMA R24, R8, R6, R24 ;  /* 0x000000060818722b */ /* 0x000fd60000000018 */
.L_x_11:
[----:B------:R-:W-:Y:S05]  /*15b0*/  BSYNC.RECONVERGENT B0 ;  /* 0x0000000000007941 */ /* 0x000fea0003800200 */
.L_x_10:
[----:B--2---:R-:W0:Y:S02]  /*15c0*/  LDC.64 R12, c[0x0][0x380] ;  /* 0x0000e000ff0c7b82 */ /* 0x004e240000000a00 */
[----:B0-----:R-:W-:-:S06]  /*15d0*/  IMAD.WIDE.U32 R4, R2, 0x10, R12 ;  /* 0x0000001002047825 */ /* 0x001fcc00078e000c */
[----:B---3--:R-:W2:Y:S01]  /*15e0*/  LDG.E.128 R4, desc[UR12][R4.64] ;  /* 0x0000000c04047981 */ /* 0x008ea2000c1e1d00 */
[----:B------:R-:W-:Y:S01]  /*15f0*/  IMAD.WIDE.U32 R2, R3, 0x10, R12 ;  /* 0x0000001003027825 */ /* 0x000fe200078e000c */
[----:B--2---:R-:W-:Y:S02]  /*1600*/  DADD R8, R4, R22 ;  /* 0x0000000004087229 */ /* 0x004fe40000000016 */
[----:B------:R-:W-:-:S07]  /*1610*/  DADD R10, R6, R24 ;  /* 0x00000000060a7229 */ /* 0x000fce0000000018 */
[----:B------:R-:W-:Y:S01]  /*1620*/  STG.E.128 desc[UR12][R2.64], R8 ;  /* 0x0000000802007986 */ /* 0x000fe2000c101d0c */
[----:B------:R-:W-:Y:S05]  /*1630*/  EXIT ;  /* 0x000000000000794d */ /* 0x000fea0003800000 */
.L_x_16:
[----:B------:R-:W-:-:S00]  /*1640*/  BRA `(.L_x_16) ;  /* 0xfffffffc00fc7947 */ /* 0x000fc0000383ffff */
[----:B------:R-:W-:-:S00]  /*1650*/  NOP ;  /* 0x0000000000007918 */ /* 0x000fc00000000000 */
        /* <DEDUP_REMOVED lines=10> */
.L_x_17:


//--------------------- .nv.shared._Z14MPA_psi_updateP7double2PKS_PKdjjj --------------------------
	.section	.nv.shared._Z14MPA_psi_updateP7double2PKS_PKdjjj,"aw",@nobits
	.sectionflags	@""
	.align	16
.nv.shared._Z14MPA_psi_updateP7double2PKS_PKdjjj:
	.zero		23344


//--------------------- .nv.shared.reserved.0     --------------------------
	.section	.nv.shared.reserved.0,"aw",@nobits
	.weak		__nv_reservedSMEM_offset_0_alias
	.size		__nv_reservedSMEM_offset_0_alias, 0, 64
	.other		__nv_reservedSMEM_offset_0_alias,@"STO_CUDA_RESERVED_SHARED STV_DEFAULT"
__nv_reservedSMEM_offset_0_alias:
	.zero		0
	.zero		64


//--------------------- .nv.constant0._Z14MPA_psi_updateP7double2PKS_PKdjjj --------------------------
	.section	.nv.constant0._Z14MPA_psi_updateP7double2PKS_PKdjjj,"a",@progbits
	.sectionflags	@""
	.align	4
.nv.constant0._Z14MPA_psi_updateP7double2PKS_PKdjjj:
	.zero		932


//--------------------- SYMBOLS --------------------------

	.type		.nv.reservedSmem.offset0,@object
	.size		.nv.reservedSmem.offset0,0x4
	.type		.nv.reservedSmem.cap,@object
	.size		.nv.reservedSmem.cap,0x4
